//
// Generated by NVIDIA NVVM Compiler
//
// Compiler Build ID: CL-36424714
// Cuda compilation tools, release 13.0, V13.0.88
// Based on NVVM 20.0.0
//

.version 9.0
.target sm_100
.address_size 64

	// .globl	_Z14compute_countsiiiPiS_S_Py
.const .align 4 .b8 bigP_const[12];
.const .align 4 .b8 c_const[780];
.const .align 4 .b8 d_const[50700];

.visible .entry _Z14compute_countsiiiPiS_S_Py(
	.param .u32 _Z14compute_countsiiiPiS_S_Py_param_0,
	.param .u32 _Z14compute_countsiiiPiS_S_Py_param_1,
	.param .u32 _Z14compute_countsiiiPiS_S_Py_param_2,
	.param .u64 .ptr .align 1 _Z14compute_countsiiiPiS_S_Py_param_3,
	.param .u64 .ptr .align 1 _Z14compute_countsiiiPiS_S_Py_param_4,
	.param .u64 .ptr .align 1 _Z14compute_countsiiiPiS_S_Py_param_5,
	.param .u64 .ptr .align 1 _Z14compute_countsiiiPiS_S_Py_param_6
)
{
	.local .align 8 .b8 	__local_depot0[17432];
	.reg .b64 	%SP;
	.reg .b64 	%SPL;
	.reg .pred 	%p<55>;
	.reg .b32 	%r<343>;
	.reg .b64 	%rd<171>;

	mov.u64 	%SPL, __local_depot0;
	ld.param.u32 	%r111, [_Z14compute_countsiiiPiS_S_Py_param_0];
	ld.param.u32 	%r112, [_Z14compute_countsiiiPiS_S_Py_param_1];
	ld.param.u32 	%r113, [_Z14compute_countsiiiPiS_S_Py_param_2];
	ld.param.u64 	%rd42, [_Z14compute_countsiiiPiS_S_Py_param_3];
	ld.param.u64 	%rd43, [_Z14compute_countsiiiPiS_S_Py_param_4];
	ld.param.u64 	%rd44, [_Z14compute_countsiiiPiS_S_Py_param_5];
	ld.param.u64 	%rd41, [_Z14compute_countsiiiPiS_S_Py_param_6];
	cvta.to.global.u64 	%rd1, %rd44;
	cvta.to.global.u64 	%rd2, %rd43;
	cvta.to.global.u64 	%rd3, %rd42;
	add.u64 	%rd4, %SPL, 0;
	add.u64 	%rd5, %SPL, 260;
	add.u64 	%rd6, %SPL, 520;
	add.u64 	%rd7, %SPL, 784;
	add.u64 	%rd8, %SPL, 1044;
	mov.u32 	%r114, %ctaid.x;
	mov.u32 	%r115, %ntid.x;
	mov.u32 	%r116, %tid.x;
	mad.lo.s32 	%r1, %r114, %r115, %r116;
	setp.ge.s32 	%p1, %r1, %r113;
	@%p1 bra 	$L__BB0_62;
	mul.lo.s32 	%r2, %r111, %r111;
	mov.b32 	%r117, 0;
	st.local.u32 	[%rd7], %r117;
	st.local.u32 	[%rd7+4], %r117;
	st.local.u32 	[%rd7+8], %r117;
	st.local.u32 	[%rd7+12], %r117;
	st.local.u32 	[%rd7+16], %r117;
	st.local.u32 	[%rd7+20], %r117;
	st.local.u32 	[%rd7+24], %r117;
	st.local.u32 	[%rd7+28], %r117;
	st.local.u32 	[%rd7+32], %r117;
	st.local.u32 	[%rd7+36], %r117;
	st.local.u32 	[%rd7+40], %r117;
	st.local.u32 	[%rd7+44], %r117;
	st.local.u32 	[%rd7+48], %r117;
	st.local.u32 	[%rd7+52], %r117;
	st.local.u32 	[%rd7+56], %r117;
	st.local.u32 	[%rd7+60], %r117;
	st.local.u32 	[%rd7+64], %r117;
	st.local.u32 	[%rd7+68], %r117;
	st.local.u32 	[%rd7+72], %r117;
	st.local.u32 	[%rd7+76], %r117;
	st.local.u32 	[%rd7+80], %r117;
	st.local.u32 	[%rd7+84], %r117;
	st.local.u32 	[%rd7+88], %r117;
	st.local.u32 	[%rd7+92], %r117;
	st.local.u32 	[%rd7+96], %r117;
	st.local.u32 	[%rd7+100], %r117;
	st.local.u32 	[%rd7+104], %r117;
	st.local.u32 	[%rd7+108], %r117;
	st.local.u32 	[%rd7+112], %r117;
	st.local.u32 	[%rd7+116], %r117;
	st.local.u32 	[%rd7+120], %r117;
	st.local.u32 	[%rd7+124], %r117;
	st.local.u32 	[%rd7+128], %r117;
	st.local.u32 	[%rd7+132], %r117;
	st.local.u32 	[%rd7+136], %r117;
	st.local.u32 	[%rd7+140], %r117;
	st.local.u32 	[%rd7+144], %r117;
	st.local.u32 	[%rd7+148], %r117;
	st.local.u32 	[%rd7+152], %r117;
	st.local.u32 	[%rd7+156], %r117;
	st.local.u32 	[%rd7+160], %r117;
	st.local.u32 	[%rd7+164], %r117;
	st.local.u32 	[%rd7+168], %r117;
	st.local.u32 	[%rd7+172], %r117;
	st.local.u32 	[%rd7+176], %r117;
	st.local.u32 	[%rd7+180], %r117;
	st.local.u32 	[%rd7+184], %r117;
	st.local.u32 	[%rd7+188], %r117;
	st.local.u32 	[%rd7+192], %r117;
	st.local.u32 	[%rd7+196], %r117;
	st.local.u32 	[%rd7+200], %r117;
	st.local.u32 	[%rd7+204], %r117;
	st.local.u32 	[%rd7+208], %r117;
	st.local.u32 	[%rd7+212], %r117;
	st.local.u32 	[%rd7+216], %r117;
	st.local.u32 	[%rd7+220], %r117;
	st.local.u32 	[%rd7+224], %r117;
	st.local.u32 	[%rd7+228], %r117;
	st.local.u32 	[%rd7+232], %r117;
	st.local.u32 	[%rd7+236], %r117;
	st.local.u32 	[%rd7+240], %r117;
	st.local.u32 	[%rd7+244], %r117;
	st.local.u32 	[%rd7+248], %r117;
	st.local.u32 	[%rd7+252], %r117;
	st.local.u32 	[%rd7+256], %r117;
	mov.b64 	%rd162, -1;
	mov.u64 	%rd161, %rd8;
$L__BB0_2:
	mov.b32 	%r118, 0;
	st.local.u32 	[%rd161], %r118;
	add.s64 	%rd162, %rd162, 1;
	add.s64 	%rd161, %rd161, 4;
	setp.lt.u64 	%p2, %rd162, 4096;
	@%p2 bra 	$L__BB0_2;
	add.s32 	%r3, %r2, 1;
	mad.lo.s32 	%r4, %r1, %r2, %r1;
	and.b32  	%r5, %r3, 15;
	setp.lt.u32 	%p3, %r2, 15;
	mov.b32 	%r301, 0;
	@%p3 bra 	$L__BB0_6;
	and.b32  	%r301, %r3, -16;
	neg.s32 	%r299, %r301;
	add.s64 	%rd13, %rd2, 32;
	add.s64 	%rd164, %rd4, 32;
	add.s64 	%rd163, %rd5, 32;
	mov.u32 	%r298, %r4;
$L__BB0_5:
	.pragma "nounroll";
	mul.wide.s32 	%rd51, %r298, 4;
	add.s64 	%rd52, %rd3, %rd51;
	add.s64 	%rd53, %rd13, %rd51;
	ld.global.u32 	%r120, [%rd52];
	st.local.u32 	[%rd164+-32], %r120;
	ld.global.u32 	%r121, [%rd53+-32];
	st.local.u32 	[%rd163+-32], %r121;
	ld.global.u32 	%r122, [%rd52+4];
	st.local.u32 	[%rd164+-28], %r122;
	ld.global.u32 	%r123, [%rd53+-28];
	st.local.u32 	[%rd163+-28], %r123;
	ld.global.u32 	%r124, [%rd52+8];
	st.local.u32 	[%rd164+-24], %r124;
	ld.global.u32 	%r125, [%rd53+-24];
	st.local.u32 	[%rd163+-24], %r125;
	ld.global.u32 	%r126, [%rd52+12];
	st.local.u32 	[%rd164+-20], %r126;
	ld.global.u32 	%r127, [%rd53+-20];
	st.local.u32 	[%rd163+-20], %r127;
	ld.global.u32 	%r128, [%rd52+16];
	st.local.u32 	[%rd164+-16], %r128;
	ld.global.u32 	%r129, [%rd53+-16];
	st.local.u32 	[%rd163+-16], %r129;
	ld.global.u32 	%r130, [%rd52+20];
	st.local.u32 	[%rd164+-12], %r130;
	ld.global.u32 	%r131, [%rd53+-12];
	st.local.u32 	[%rd163+-12], %r131;
	ld.global.u32 	%r132, [%rd52+24];
	st.local.u32 	[%rd164+-8], %r132;
	ld.global.u32 	%r133, [%rd53+-8];
	st.local.u32 	[%rd163+-8], %r133;
	ld.global.u32 	%r134, [%rd52+28];
	st.local.u32 	[%rd164+-4], %r134;
	ld.global.u32 	%r135, [%rd53+-4];
	st.local.u32 	[%rd163+-4], %r135;
	ld.global.u32 	%r136, [%rd52+32];
	st.local.u32 	[%rd164], %r136;
	ld.global.u32 	%r137, [%rd53];
	st.local.u32 	[%rd163], %r137;
	ld.global.u32 	%r138, [%rd52+36];
	st.local.u32 	[%rd164+4], %r138;
	ld.global.u32 	%r139, [%rd53+4];
	st.local.u32 	[%rd163+4], %r139;
	ld.global.u32 	%r140, [%rd52+40];
	st.local.u32 	[%rd164+8], %r140;
	ld.global.u32 	%r141, [%rd53+8];
	st.local.u32 	[%rd163+8], %r141;
	ld.global.u32 	%r142, [%rd52+44];
	st.local.u32 	[%rd164+12], %r142;
	ld.global.u32 	%r143, [%rd53+12];
	st.local.u32 	[%rd163+12], %r143;
	ld.global.u32 	%r144, [%rd52+48];
	st.local.u32 	[%rd164+16], %r144;
	ld.global.u32 	%r145, [%rd53+16];
	st.local.u32 	[%rd163+16], %r145;
	ld.global.u32 	%r146, [%rd52+52];
	st.local.u32 	[%rd164+20], %r146;
	ld.global.u32 	%r147, [%rd53+20];
	st.local.u32 	[%rd163+20], %r147;
	ld.global.u32 	%r148, [%rd52+56];
	st.local.u32 	[%rd164+24], %r148;
	ld.global.u32 	%r149, [%rd53+24];
	st.local.u32 	[%rd163+24], %r149;
	ld.global.u32 	%r150, [%rd52+60];
	st.local.u32 	[%rd164+28], %r150;
	ld.global.u32 	%r151, [%rd53+28];
	st.local.u32 	[%rd163+28], %r151;
	add.s32 	%r299, %r299, 16;
	add.s32 	%r298, %r298, 16;
	add.s64 	%rd164, %rd164, 64;
	add.s64 	%rd163, %rd163, 64;
	setp.ne.s32 	%p4, %r299, 0;
	@%p4 bra 	$L__BB0_5;
$L__BB0_6:
	setp.eq.s32 	%p5, %r5, 0;
	@%p5 bra 	$L__BB0_15;
	and.b32  	%r13, %r3, 7;
	setp.lt.u32 	%p6, %r5, 8;
	@%p6 bra 	$L__BB0_9;
	add.s32 	%r152, %r301, %r4;
	mul.wide.s32 	%rd54, %r152, 4;
	add.s64 	%rd55, %rd3, %rd54;
	ld.global.u32 	%r153, [%rd55];
	mul.wide.u32 	%rd56, %r301, 4;
	add.s64 	%rd57, %rd4, %rd56;
	st.local.u32 	[%rd57], %r153;
	add.s64 	%rd58, %rd2, %rd54;
	ld.global.u32 	%r154, [%rd58];
	add.s64 	%rd59, %rd5, %rd56;
	st.local.u32 	[%rd59], %r154;
	ld.global.u32 	%r155, [%rd55+4];
	st.local.u32 	[%rd57+4], %r155;
	ld.global.u32 	%r156, [%rd58+4];
	st.local.u32 	[%rd59+4], %r156;
	ld.global.u32 	%r157, [%rd55+8];
	st.local.u32 	[%rd57+8], %r157;
	ld.global.u32 	%r158, [%rd58+8];
	st.local.u32 	[%rd59+8], %r158;
	ld.global.u32 	%r159, [%rd55+12];
	st.local.u32 	[%rd57+12], %r159;
	ld.global.u32 	%r160, [%rd58+12];
	st.local.u32 	[%rd59+12], %r160;
	ld.global.u32 	%r161, [%rd55+16];
	st.local.u32 	[%rd57+16], %r161;
	ld.global.u32 	%r162, [%rd58+16];
	st.local.u32 	[%rd59+16], %r162;
	ld.global.u32 	%r163, [%rd55+20];
	st.local.u32 	[%rd57+20], %r163;
	ld.global.u32 	%r164, [%rd58+20];
	st.local.u32 	[%rd59+20], %r164;
	ld.global.u32 	%r165, [%rd55+24];
	st.local.u32 	[%rd57+24], %r165;
	ld.global.u32 	%r166, [%rd58+24];
	st.local.u32 	[%rd59+24], %r166;
	ld.global.u32 	%r167, [%rd55+28];
	st.local.u32 	[%rd57+28], %r167;
	ld.global.u32 	%r168, [%rd58+28];
	st.local.u32 	[%rd59+28], %r168;
	add.s32 	%r301, %r301, 8;
$L__BB0_9:
	setp.eq.s32 	%p7, %r13, 0;
	@%p7 bra 	$L__BB0_15;
	and.b32  	%r16, %r3, 3;
	setp.lt.u32 	%p8, %r13, 4;
	@%p8 bra 	$L__BB0_12;
	add.s32 	%r169, %r301, %r4;
	mul.wide.s32 	%rd60, %r169, 4;
	add.s64 	%rd61, %rd3, %rd60;
	ld.global.u32 	%r170, [%rd61];
	mul.wide.u32 	%rd62, %r301, 4;
	add.s64 	%rd63, %rd4, %rd62;
	st.local.u32 	[%rd63], %r170;
	add.s64 	%rd64, %rd2, %rd60;
	ld.global.u32 	%r171, [%rd64];
	add.s64 	%rd65, %rd5, %rd62;
	st.local.u32 	[%rd65], %r171;
	ld.global.u32 	%r172, [%rd61+4];
	st.local.u32 	[%rd63+4], %r172;
	ld.global.u32 	%r173, [%rd64+4];
	st.local.u32 	[%rd65+4], %r173;
	ld.global.u32 	%r174, [%rd61+8];
	st.local.u32 	[%rd63+8], %r174;
	ld.global.u32 	%r175, [%rd64+8];
	st.local.u32 	[%rd65+8], %r175;
	ld.global.u32 	%r176, [%rd61+12];
	st.local.u32 	[%rd63+12], %r176;
	ld.global.u32 	%r177, [%rd64+12];
	st.local.u32 	[%rd65+12], %r177;
	add.s32 	%r301, %r301, 4;
$L__BB0_12:
	setp.eq.s32 	%p9, %r16, 0;
	@%p9 bra 	$L__BB0_15;
	mul.wide.u32 	%rd66, %r301, 4;
	add.s64 	%rd166, %rd5, %rd66;
	add.s64 	%rd165, %rd4, %rd66;
	add.s32 	%r304, %r301, %r4;
	neg.s32 	%r303, %r16;
$L__BB0_14:
	.pragma "nounroll";
	mul.wide.s32 	%rd67, %r304, 4;
	add.s64 	%rd68, %rd2, %rd67;
	add.s64 	%rd69, %rd3, %rd67;
	ld.global.u32 	%r178, [%rd69];
	st.local.u32 	[%rd165], %r178;
	ld.global.u32 	%r179, [%rd68];
	st.local.u32 	[%rd166], %r179;
	add.s64 	%rd166, %rd166, 4;
	add.s64 	%rd165, %rd165, 4;
	add.s32 	%r304, %r304, 1;
	add.s32 	%r303, %r303, 1;
	setp.ne.s32 	%p10, %r303, 0;
	@%p10 bra 	$L__BB0_14;
$L__BB0_15:
	add.s32 	%r25, %r2, 2;
	add.s32 	%r26, %r4, %r1;
	setp.lt.u32 	%p11, %r2, 14;
	mov.b32 	%r308, 0;
	@%p11 bra 	$L__BB0_18;
	and.b32  	%r308, %r25, -16;
	neg.s32 	%r306, %r308;
	add.s64 	%rd26, %rd1, 32;
	add.s64 	%rd167, %rd6, 32;
	mov.u32 	%r305, %r26;
$L__BB0_17:
	.pragma "nounroll";
	mul.wide.s32 	%rd70, %r305, 4;
	add.s64 	%rd71, %rd26, %rd70;
	ld.global.u32 	%r181, [%rd71+-32];
	ld.global.u32 	%r182, [%rd71+-28];
	st.local.v2.u32 	[%rd167+-32], {%r181, %r182};
	ld.global.u32 	%r183, [%rd71+-24];
	ld.global.u32 	%r184, [%rd71+-20];
	st.local.v2.u32 	[%rd167+-24], {%r183, %r184};
	ld.global.u32 	%r185, [%rd71+-16];
	ld.global.u32 	%r186, [%rd71+-12];
	st.local.v2.u32 	[%rd167+-16], {%r185, %r186};
	ld.global.u32 	%r187, [%rd71+-8];
	ld.global.u32 	%r188, [%rd71+-4];
	st.local.v2.u32 	[%rd167+-8], {%r187, %r188};
	ld.global.u32 	%r189, [%rd71];
	ld.global.u32 	%r190, [%rd71+4];
	st.local.v2.u32 	[%rd167], {%r189, %r190};
	ld.global.u32 	%r191, [%rd71+8];
	ld.global.u32 	%r192, [%rd71+12];
	st.local.v2.u32 	[%rd167+8], {%r191, %r192};
	ld.global.u32 	%r193, [%rd71+16];
	ld.global.u32 	%r194, [%rd71+20];
	st.local.v2.u32 	[%rd167+16], {%r193, %r194};
	ld.global.u32 	%r195, [%rd71+24];
	ld.global.u32 	%r196, [%rd71+28];
	st.local.v2.u32 	[%rd167+24], {%r195, %r196};
	add.s32 	%r306, %r306, 16;
	add.s32 	%r305, %r305, 16;
	add.s64 	%rd167, %rd167, 64;
	setp.ne.s32 	%p12, %r306, 0;
	@%p12 bra 	$L__BB0_17;
$L__BB0_18:
	and.b32  	%r197, %r25, 8;
	setp.eq.s32 	%p13, %r197, 0;
	@%p13 bra 	$L__BB0_20;
	add.s32 	%r198, %r308, %r26;
	mul.wide.s32 	%rd72, %r198, 4;
	add.s64 	%rd73, %rd1, %rd72;
	ld.global.u32 	%r199, [%rd73];
	mul.wide.u32 	%rd74, %r308, 4;
	add.s64 	%rd75, %rd6, %rd74;
	st.local.u32 	[%rd75], %r199;
	ld.global.u32 	%r200, [%rd73+4];
	st.local.u32 	[%rd75+4], %r200;
	ld.global.u32 	%r201, [%rd73+8];
	st.local.u32 	[%rd75+8], %r201;
	ld.global.u32 	%r202, [%rd73+12];
	st.local.u32 	[%rd75+12], %r202;
	ld.global.u32 	%r203, [%rd73+16];
	st.local.u32 	[%rd75+16], %r203;
	ld.global.u32 	%r204, [%rd73+20];
	st.local.u32 	[%rd75+20], %r204;
	ld.global.u32 	%r205, [%rd73+24];
	st.local.u32 	[%rd75+24], %r205;
	ld.global.u32 	%r206, [%rd73+28];
	st.local.u32 	[%rd75+28], %r206;
	add.s32 	%r308, %r308, 8;
$L__BB0_20:
	and.b32  	%r207, %r25, 4;
	setp.eq.s32 	%p14, %r207, 0;
	@%p14 bra 	$L__BB0_22;
	add.s32 	%r208, %r308, %r26;
	mul.wide.s32 	%rd76, %r208, 4;
	add.s64 	%rd77, %rd1, %rd76;
	ld.global.u32 	%r209, [%rd77];
	mul.wide.u32 	%rd78, %r308, 4;
	add.s64 	%rd79, %rd6, %rd78;
	st.local.u32 	[%rd79], %r209;
	ld.global.u32 	%r210, [%rd77+4];
	st.local.u32 	[%rd79+4], %r210;
	ld.global.u32 	%r211, [%rd77+8];
	st.local.u32 	[%rd79+8], %r211;
	ld.global.u32 	%r212, [%rd77+12];
	st.local.u32 	[%rd79+12], %r212;
	add.s32 	%r308, %r308, 4;
$L__BB0_22:
	and.b32  	%r38, %r25, 3;
	mov.b32 	%r311, 0;
$L__BB0_23:
	.pragma "nounroll";
	add.s32 	%r214, %r308, %r26;
	mul.wide.s32 	%rd80, %r214, 4;
	add.s64 	%rd81, %rd1, %rd80;
	ld.global.u32 	%r215, [%rd81];
	mul.wide.u32 	%rd82, %r308, 4;
	add.s64 	%rd83, %rd6, %rd82;
	st.local.u32 	[%rd83], %r215;
	add.s32 	%r308, %r308, 1;
	add.s32 	%r311, %r311, 1;
	setp.ne.s32 	%p15, %r311, %r38;
	@%p15 bra 	$L__BB0_23;
	setp.lt.s32 	%p16, %r112, 0;
	mov.b64 	%rd169, 0;
	@%p16 bra 	$L__BB0_61;
	add.s32 	%r340, %r112, 1;
	cvt.u64.u32 	%rd30, %r2;
	add.s64 	%rd31, %rd8, 32;
	mov.b32 	%r339, 0;
	mov.b64 	%rd169, 0;
$L__BB0_26:
	setp.ne.s32 	%p17, %r340, 1;
	ld.local.u32 	%r217, [%rd5];
	setp.ne.s32 	%p18, %r217, 1;
	and.pred  	%p19, %p17, %p18;
	@%p19 bra 	$L__BB0_57;
	setp.le.s32 	%p20, %r340, %r2;
	@%p20 bra 	$L__BB0_29;
	add.s64 	%rd169, %rd169, %rd30;
	bra.uni 	$L__BB0_57;
$L__BB0_29:
	add.s32 	%r220, %r340, -1;
	mul.wide.u32 	%rd86, %r220, 4;
	add.s64 	%rd87, %rd6, %rd86;
	ld.local.u32 	%r339, [%rd87];
	mul.wide.u32 	%rd88, %r340, 260;
	mov.u64 	%rd89, d_const;
	add.s64 	%rd34, %rd89, %rd88;
	mul.wide.u32 	%rd90, %r340, 4;
	add.s64 	%rd35, %rd34, %rd90;
	ld.const.u32 	%r314, [%rd35+16900];
	setp.eq.s32 	%p21, %r314, %r340;
	mov.b32 	%r320, 1;
	mov.u32 	%r333, %r339;
	@%p21 bra 	$L__BB0_32;
	mov.u32 	%r333, %r339;
$L__BB0_31:
	mul.wide.s32 	%rd91, %r333, 4;
	add.s64 	%rd92, %rd8, %rd91;
	st.local.u32 	[%rd92], %r314;
	mul.wide.s32 	%rd93, %r314, 4;
	add.s64 	%rd94, %rd7, %rd93;
	ld.local.u32 	%r222, [%rd94];
	add.s32 	%r223, %r222, 1;
	st.local.u32 	[%rd94], %r223;
	setp.eq.s32 	%p22, %r222, 0;
	selp.u32 	%r224, 1, 0, %p22;
	add.s32 	%r333, %r333, %r224;
	add.s64 	%rd95, %rd5, %rd93;
	ld.local.u32 	%r225, [%rd95];
	mul.wide.s32 	%rd96, %r225, 4;
	add.s64 	%rd97, %rd34, %rd96;
	ld.const.u32 	%r314, [%rd97+16900];
	setp.ne.s32 	%p23, %r314, %r340;
	mov.b32 	%r320, 0;
	@%p23 bra 	$L__BB0_31;
$L__BB0_32:
	ld.const.u32 	%r318, [%rd35+33800];
	setp.eq.s32 	%p24, %r318, %r340;
	@%p24 bra 	$L__BB0_34;
$L__BB0_33:
	mul.wide.s32 	%rd98, %r333, 4;
	add.s64 	%rd99, %rd8, %rd98;
	st.local.u32 	[%rd99], %r318;
	mul.wide.s32 	%rd100, %r318, 4;
	add.s64 	%rd101, %rd7, %rd100;
	ld.local.u32 	%r226, [%rd101];
	add.s32 	%r227, %r226, 1;
	st.local.u32 	[%rd101], %r227;
	setp.eq.s32 	%p25, %r226, 0;
	selp.u32 	%r228, 1, 0, %p25;
	add.s32 	%r333, %r333, %r228;
	add.s64 	%rd102, %rd5, %rd100;
	ld.local.u32 	%r229, [%rd102];
	mul.wide.s32 	%rd103, %r229, 4;
	add.s64 	%rd104, %rd34, %rd103;
	ld.const.u32 	%r318, [%rd104+33800];
	setp.eq.s32 	%p26, %r318, %r340;
	@%p26 bra 	$L__BB0_35;
	bra.uni 	$L__BB0_33;
$L__BB0_34:
	add.s32 	%r320, %r320, 1;
$L__BB0_35:
	setp.ne.s32 	%p27, %r320, 2;
	@%p27 bra 	$L__BB0_49;
	and.b32  	%r62, %r340, 15;
	setp.lt.u32 	%p28, %r340, 16;
	mov.b32 	%r328, 0;
	@%p28 bra 	$L__BB0_39;
	and.b32  	%r328, %r340, 2147483632;
	mov.b32 	%r322, 0;
$L__BB0_38:
	.pragma "nounroll";
	mul.wide.s32 	%rd105, %r333, 4;
	add.s64 	%rd106, %rd31, %rd105;
	st.local.u32 	[%rd106+-32], %r322;
	add.s32 	%r233, %r322, 1;
	st.local.u32 	[%rd106+-28], %r233;
	add.s32 	%r234, %r322, 2;
	st.local.u32 	[%rd106+-24], %r234;
	add.s32 	%r235, %r322, 3;
	st.local.u32 	[%rd106+-20], %r235;
	add.s32 	%r236, %r322, 4;
	st.local.u32 	[%rd106+-16], %r236;
	add.s32 	%r237, %r322, 5;
	st.local.u32 	[%rd106+-12], %r237;
	add.s32 	%r238, %r322, 6;
	st.local.u32 	[%rd106+-8], %r238;
	add.s32 	%r239, %r322, 7;
	st.local.u32 	[%rd106+-4], %r239;
	add.s32 	%r240, %r322, 8;
	st.local.u32 	[%rd106], %r240;
	add.s32 	%r241, %r322, 9;
	st.local.u32 	[%rd106+4], %r241;
	add.s32 	%r242, %r322, 10;
	st.local.u32 	[%rd106+8], %r242;
	add.s32 	%r243, %r322, 11;
	st.local.u32 	[%rd106+12], %r243;
	add.s32 	%r244, %r322, 12;
	st.local.u32 	[%rd106+16], %r244;
	add.s32 	%r245, %r322, 13;
	st.local.u32 	[%rd106+20], %r245;
	add.s32 	%r246, %r322, 14;
	st.local.u32 	[%rd106+24], %r246;
	add.s32 	%r333, %r333, 16;
	add.s32 	%r247, %r322, 15;
	st.local.u32 	[%rd106+28], %r247;
	add.s32 	%r322, %r322, 16;
	setp.ne.s32 	%p29, %r322, %r328;
	@%p29 bra 	$L__BB0_38;
$L__BB0_39:
	setp.eq.s32 	%p30, %r62, 0;
	@%p30 bra 	$L__BB0_49;
	and.b32  	%r71, %r340, 7;
	setp.lt.u32 	%p31, %r62, 8;
	@%p31 bra 	$L__BB0_42;
	mul.wide.s32 	%rd107, %r333, 4;
	add.s64 	%rd108, %rd8, %rd107;
	st.local.u32 	[%rd108], %r328;
	add.s32 	%r249, %r328, 1;
	st.local.u32 	[%rd108+4], %r249;
	add.s32 	%r250, %r328, 2;
	st.local.u32 	[%rd108+8], %r250;
	add.s32 	%r251, %r328, 3;
	st.local.u32 	[%rd108+12], %r251;
	add.s32 	%r252, %r328, 4;
	st.local.u32 	[%rd108+16], %r252;
	add.s32 	%r253, %r328, 5;
	st.local.u32 	[%rd108+20], %r253;
	add.s32 	%r254, %r328, 6;
	st.local.u32 	[%rd108+24], %r254;
	add.s32 	%r255, %r328, 7;
	st.local.u32 	[%rd108+28], %r255;
	add.s32 	%r333, %r333, 8;
	add.s32 	%r328, %r328, 8;
$L__BB0_42:
	setp.eq.s32 	%p32, %r71, 0;
	@%p32 bra 	$L__BB0_49;
	and.b32  	%r77, %r340, 3;
	setp.lt.u32 	%p33, %r71, 4;
	mov.u32 	%r332, %r333;
	@%p33 bra 	$L__BB0_45;
	mul.wide.s32 	%rd109, %r333, 4;
	add.s64 	%rd110, %rd8, %rd109;
	st.local.u32 	[%rd110], %r328;
	add.s32 	%r257, %r328, 1;
	st.local.u32 	[%rd110+4], %r257;
	add.s32 	%r258, %r328, 2;
	st.local.u32 	[%rd110+8], %r258;
	add.s32 	%r259, %r328, 3;
	st.local.u32 	[%rd110+12], %r259;
	add.s32 	%r333, %r333, 4;
	add.s32 	%r328, %r328, 4;
	mov.u32 	%r332, %r333;
$L__BB0_45:
	setp.eq.s32 	%p34, %r77, 0;
	@%p34 bra 	$L__BB0_49;
	add.s32 	%r333, %r332, 1;
	mul.wide.s32 	%rd111, %r332, 4;
	add.s64 	%rd36, %rd8, %rd111;
	st.local.u32 	[%rd36], %r328;
	setp.eq.s32 	%p35, %r77, 1;
	@%p35 bra 	$L__BB0_49;
	add.s32 	%r260, %r328, 1;
	add.s32 	%r333, %r332, 2;
	st.local.u32 	[%rd36+4], %r260;
	setp.eq.s32 	%p36, %r77, 2;
	@%p36 bra 	$L__BB0_49;
	add.s32 	%r261, %r328, 2;
	add.s32 	%r333, %r332, 3;
	st.local.u32 	[%rd36+8], %r261;
$L__BB0_49:
	setp.ge.s32 	%p37, %r339, %r333;
	@%p37 bra 	$L__BB0_57;
	sub.s32 	%r87, 2, %r320;
	sub.s32 	%r263, %r333, %r339;
	and.b32  	%r88, %r263, 3;
	setp.eq.s32 	%p38, %r88, 0;
	mov.u32 	%r334, %r339;
	mov.u32 	%r336, %r339;
	@%p38 bra 	$L__BB0_54;
	mul.wide.s32 	%rd112, %r339, 4;
	add.s64 	%rd37, %rd8, %rd112;
	ld.local.u32 	%r264, [%rd37];
	mul.wide.s32 	%rd113, %r264, 4;
	add.s64 	%rd114, %rd7, %rd113;
	ld.local.u32 	%r89, [%rd114];
	setp.eq.s32 	%p39, %r89, %r87;
	selp.u32 	%r265, 1, 0, %p39;
	add.s32 	%r336, %r339, %r265;
	mov.b32 	%r266, 0;
	st.local.u32 	[%rd114], %r266;
	add.s32 	%r334, %r339, 1;
	setp.eq.s32 	%p40, %r88, 1;
	@%p40 bra 	$L__BB0_54;
	ld.local.u32 	%r267, [%rd37+4];
	selp.b64 	%rd115, 4, 0, %p39;
	add.s64 	%rd38, %rd37, %rd115;
	st.local.u32 	[%rd38], %r267;
	mul.wide.s32 	%rd116, %r267, 4;
	add.s64 	%rd117, %rd7, %rd116;
	ld.local.u32 	%r92, [%rd117];
	setp.eq.s32 	%p42, %r92, %r87;
	selp.u32 	%r268, 1, 0, %p42;
	add.s32 	%r336, %r336, %r268;
	mov.b32 	%r269, 0;
	st.local.u32 	[%rd117], %r269;
	add.s32 	%r334, %r339, 2;
	setp.eq.s32 	%p43, %r88, 2;
	@%p43 bra 	$L__BB0_54;
	ld.local.u32 	%r270, [%rd37+8];
	selp.b64 	%rd118, 4, 0, %p42;
	add.s64 	%rd119, %rd38, %rd118;
	st.local.u32 	[%rd119], %r270;
	mul.wide.s32 	%rd120, %r270, 4;
	add.s64 	%rd121, %rd7, %rd120;
	ld.local.u32 	%r271, [%rd121];
	setp.eq.s32 	%p45, %r271, %r87;
	selp.u32 	%r272, 1, 0, %p45;
	add.s32 	%r336, %r336, %r272;
	mov.b32 	%r273, 0;
	st.local.u32 	[%rd121], %r273;
	add.s32 	%r334, %r339, 3;
$L__BB0_54:
	sub.s32 	%r274, %r339, %r333;
	setp.gt.u32 	%p46, %r274, -4;
	mov.u32 	%r339, %r336;
	@%p46 bra 	$L__BB0_57;
	mov.u32 	%r339, %r336;
$L__BB0_56:
	mul.wide.s32 	%rd122, %r334, 4;
	add.s64 	%rd123, %rd8, %rd122;
	ld.local.u32 	%r275, [%rd123];
	mul.wide.s32 	%rd124, %r339, 4;
	add.s64 	%rd125, %rd8, %rd124;
	st.local.u32 	[%rd125], %r275;
	mul.wide.s32 	%rd126, %r275, 4;
	add.s64 	%rd127, %rd7, %rd126;
	ld.local.u32 	%r276, [%rd127];
	setp.eq.s32 	%p47, %r276, %r87;
	selp.u32 	%r277, 1, 0, %p47;
	add.s32 	%r278, %r339, %r277;
	mov.b32 	%r279, 0;
	st.local.u32 	[%rd127], %r279;
	ld.local.u32 	%r280, [%rd123+4];
	selp.b64 	%rd128, 4, 0, %p47;
	add.s64 	%rd129, %rd125, %rd128;
	st.local.u32 	[%rd129], %r280;
	mul.wide.s32 	%rd130, %r280, 4;
	add.s64 	%rd131, %rd7, %rd130;
	ld.local.u32 	%r281, [%rd131];
	setp.eq.s32 	%p48, %r281, %r87;
	selp.u32 	%r282, 1, 0, %p48;
	add.s32 	%r283, %r278, %r282;
	st.local.u32 	[%rd131], %r279;
	ld.local.u32 	%r284, [%rd123+8];
	selp.b64 	%rd132, 4, 0, %p48;
	add.s64 	%rd133, %rd129, %rd132;
	st.local.u32 	[%rd133], %r284;
	mul.wide.s32 	%rd134, %r284, 4;
	add.s64 	%rd135, %rd7, %rd134;
	ld.local.u32 	%r285, [%rd135];
	setp.eq.s32 	%p49, %r285, %r87;
	selp.u32 	%r286, 1, 0, %p49;
	add.s32 	%r287, %r283, %r286;
	st.local.u32 	[%rd135], %r279;
	ld.local.u32 	%r288, [%rd123+12];
	selp.b64 	%rd136, 4, 0, %p49;
	add.s64 	%rd137, %rd133, %rd136;
	st.local.u32 	[%rd137], %r288;
	mul.wide.s32 	%rd138, %r288, 4;
	add.s64 	%rd139, %rd7, %rd138;
	ld.local.u32 	%r289, [%rd139];
	setp.eq.s32 	%p50, %r289, %r87;
	selp.u32 	%r290, 1, 0, %p50;
	add.s32 	%r339, %r287, %r290;
	st.local.u32 	[%rd139], %r279;
	add.s32 	%r334, %r334, 4;
	setp.ne.s32 	%p51, %r334, %r333;
	@%p51 bra 	$L__BB0_56;
$L__BB0_57:
	add.s32 	%r106, %r340, -1;
	mul.wide.u32 	%rd140, %r106, 4;
	add.s64 	%rd141, %rd6, %rd140;
	ld.local.u32 	%r291, [%rd141];
	setp.ne.s32 	%p52, %r339, %r291;
	@%p52 bra 	$L__BB0_59;
	add.s64 	%rd153, %rd5, %rd140;
	ld.local.u32 	%r296, [%rd153];
	add.s64 	%rd154, %rd4, %rd140;
	ld.local.u32 	%r297, [%rd154];
	mul.wide.s32 	%rd155, %r297, 4;
	add.s64 	%rd156, %rd5, %rd155;
	st.local.u32 	[%rd156], %r296;
	mul.wide.s32 	%rd157, %r296, 4;
	add.s64 	%rd158, %rd4, %rd157;
	st.local.u32 	[%rd158], %r297;
	setp.gt.u32 	%p53, %r340, 1;
	mov.b32 	%r342, 0;
	mov.u32 	%r340, %r106;
	@%p53 bra 	$L__BB0_57;
	bra.uni 	$L__BB0_60;
$L__BB0_59:
	add.s32 	%r107, %r339, -1;
	mul.wide.s32 	%rd142, %r339, 4;
	add.s64 	%rd143, %rd8, %rd142;
	ld.local.u32 	%r292, [%rd143+-4];
	mul.wide.u32 	%rd144, %r340, 4;
	add.s64 	%rd145, %rd4, %rd144;
	st.local.u32 	[%rd145], %r292;
	mul.wide.s32 	%rd146, %r292, 4;
	add.s64 	%rd147, %rd5, %rd146;
	ld.local.u32 	%r293, [%rd147];
	add.s64 	%rd148, %rd5, %rd144;
	st.local.u32 	[%rd148], %r293;
	st.local.u32 	[%rd147], %r340;
	ld.local.u32 	%r294, [%rd148];
	mul.wide.s32 	%rd149, %r294, 4;
	add.s64 	%rd150, %rd4, %rd149;
	st.local.u32 	[%rd150], %r340;
	add.s64 	%rd151, %rd6, %rd144;
	st.local.u32 	[%rd151], %r107;
	add.s32 	%r342, %r340, 1;
	mov.u32 	%r339, %r107;
$L__BB0_60:
	setp.ne.s32 	%p54, %r342, 0;
	mov.u32 	%r340, %r342;
	@%p54 bra 	$L__BB0_26;
$L__BB0_61:
	cvta.to.global.u64 	%rd159, %rd41;
	atom.global.add.u64 	%rd160, [%rd159], %rd169;
$L__BB0_62:
	ret;

}


// ===== COMPILED SASS (sm_100) =====

	.target	sm_100

	.elftype	@"ET_EXEC"


//--------------------- .note.nv.tkinfo           --------------------------
	.section	.note.nv.tkinfo,"",@"SHT_NOTE"
	.sectionflags	@"SHF_NOTE_NV_TKINFO"
	.tkinfo
        /*0018*/ 	.word	0x00000002
        /*0030*/ 	.string	""
        /*0030*/ 	.string	"ptxas"
        /*0030*/ 	.string	"Cuda compilation tools, release 13.0, V13.0.88"
        /*0030*/ 	.string	"Build cuda_13.0.r13.0/compiler.36424714_0"
        /*0030*/ 	.string	"-arch sm_100 -m 64 "



//--------------------- .note.nv.cuinfo           --------------------------
	.section	.note.nv.cuinfo,"",@"SHT_NOTE"
	.sectionflags	@"SHF_NOTE_NV_CUINFO"
        /*0018*/ 	.short	0x0002
        /*001a*/ 	.short	0x0064
        /*001c*/ 	.short	0x0082
	.zero		2


//--------------------- .nv.info                  --------------------------
	.section	.nv.info,"",@"SHT_CUDA_INFO"
	.align	4


	//----- nvinfo : EIATTR_REGCOUNT
	.align		4
        /*0000*/ 	.byte	0x04, 0x2f
        /*0002*/ 	.short	(.L_4 - .L_3)
	.align		4
.L_3:
        /*0004*/ 	.word	index@(_Z14compute_countsiiiPiS_S_Py)
        /*0008*/ 	.word	0x00000020


	//----- nvinfo : EIATTR_FRAME_SIZE
	.align		4
.L_4:
        /*000c*/ 	.byte	0x04, 0x11
        /*000e*/ 	.short	(.L_6 - .L_5)
	.align		4
.L_5:
        /*0010*/ 	.word	index@(_Z14compute_countsiiiPiS_S_Py)
        /*0014*/ 	.word	0x00004418


	//----- nvinfo : EIATTR_MIN_STACK_SIZE
	.align		4
.L_6:
        /*0018*/ 	.byte	0x04, 0x12
        /*001a*/ 	.short	(.L_8 - .L_7)
	.align		4
.L_7:
        /*001c*/ 	.word	index@(_Z14compute_countsiiiPiS_S_Py)
        /*0020*/ 	.word	0x00004418
.L_8:


//--------------------- .nv.compat                --------------------------
	.section	.nv.compat,"",@"SHT_CUDA_COMPAT_INFO"
	.align	4
        /*0000*/ 	.byte	0x02, 0x09, 0x00, 0x00, 0x02, 0x02, 0x01, 0x00, 0x02, 0x05, 0x05, 0x00, 0x03, 0x07, 0x01, 0x01
        /*0010*/ 	.byte	0x02, 0x03, 0x00, 0x00, 0x02, 0x06, 0x01, 0x00, 0x04, 0x0b, 0x08, 0x00, 0x09, 0x00, 0x00, 0x00
        /*0020*/ 	.byte	0x00, 0x00, 0x00, 0x00


//--------------------- .nv.info._Z14compute_countsiiiPiS_S_Py --------------------------
	.section	.nv.info._Z14compute_countsiiiPiS_S_Py,"",@"SHT_CUDA_INFO"
	.sectionflags	@""
	.align	4


	//----- nvinfo : EIATTR_CUDA_API_VERSION
	.align		4
        /*0000*/ 	.byte	0x04, 0x37
        /*0002*/ 	.short	(.L_10 - .L_9)
.L_9:
        /*0004*/ 	.word	0x00000082


	//----- nvinfo : EIATTR_KPARAM_INFO
	.align		4
.L_10:
        /*0008*/ 	.byte	0x04, 0x17
        /*000a*/ 	.short	(.L_12 - .L_11)
.L_11:
        /*000c*/ 	.word	0x00000000
        /*0010*/ 	.short	0x0006
        /*0012*/ 	.short	0x0028
        /*0014*/ 	.byte	0x00, 0xf5, 0x21, 0x00


	//----- nvinfo : EIATTR_KPARAM_INFO
	.align		4
.L_12:
        /*0018*/ 	.byte	0x04, 0x17
        /*001a*/ 	.short	(.L_14 - .L_13)
.L_13:
        /*001c*/ 	.word	0x00000000
        /*0020*/ 	.short	0x0005
        /*0022*/ 	.short	0x0020
        /*0024*/ 	.byte	0x00, 0xf5, 0x21, 0x00


	//----- nvinfo : EIATTR_KPARAM_INFO
	.align		4
.L_14:
        /*0028*/ 	.byte	0x04, 0x17
        /*002a*/ 	.short	(.L_16 - .L_15)
.L_15:
        /*002c*/ 	.word	0x00000000
        /*0030*/ 	.short	0x0004
        /*0032*/ 	.short	0x0018
        /*0034*/ 	.byte	0x00, 0xf5, 0x21, 0x00


	//----- nvinfo : EIATTR_KPARAM_INFO
	.align		4
.L_16:
        /*0038*/ 	.byte	0x04, 0x17
        /*003a*/ 	.short	(.L_18 - .L_17)
.L_17:
        /*003c*/ 	.word	0x00000000
        /*0040*/ 	.short	0x0003
        /*0042*/ 	.short	0x0010
        /*0044*/ 	.byte	0x00, 0xf5, 0x21, 0x00


	//----- nvinfo : EIATTR_KPARAM_INFO
	.align		4
.L_18:
        /*0048*/ 	.byte	0x04, 0x17
        /*004a*/ 	.short	(.L_20 - .L_19)
.L_19:
        /*004c*/ 	.word	0x00000000
        /*0050*/ 	.short	0x0002
        /*0052*/ 	.short	0x0008
        /*0054*/ 	.byte	0x00, 0xf0, 0x11, 0x00


	//----- nvinfo : EIATTR_KPARAM_INFO
	.align		4
.L_20:
        /*0058*/ 	.byte	0x04, 0x17
        /*005a*/ 	.short	(.L_22 - .L_21)
.L_21:
        /*005c*/ 	.word	0x00000000
        /*0060*/ 	.short	0x0001
        /*0062*/ 	.short	0x0004
        /*0064*/ 	.byte	0x00, 0xf0, 0x11, 0x00


	//----- nvinfo : EIATTR_KPARAM_INFO
	.align		4
.L_22:
        /*0068*/ 	.byte	0x04, 0x17
        /*006a*/ 	.short	(.L_24 - .L_23)
.L_23:
        /*006c*/ 	.word	0x00000000
        /*0070*/ 	.short	0x0000
        /*0072*/ 	.short	0x0000
        /*0074*/ 	.byte	0x00, 0xf0, 0x11, 0x00


	//----- nvinfo : EIATTR_SPARSE_MMA_MASK
	.align		4
.L_24:
        /*0078*/ 	.byte	0x03, 0x50
        /*007a*/ 	.short	0x0000


	//----- nvinfo : EIATTR_MAXREG_COUNT
	.align		4
        /*007c*/ 	.byte	0x03, 0x1b
        /*007e*/ 	.short	0x00ff


	//----- nvinfo : EIATTR_MERCURY_ISA_VERSION
	.align		4
        /*0080*/ 	.byte	0x03, 0x5f
        /*0082*/ 	.short	0x0101


	//----- nvinfo : EIATTR_VRC_CTA_INIT_COUNT
	.align		4
        /*0084*/ 	.byte	0x02, 0x4a
	.zero		1
	.zero		1


	//----- nvinfo : EIATTR_EXIT_INSTR_OFFSETS
	.align		4
        /*0088*/ 	.byte	0x04, 0x1c
        /*008a*/ 	.short	(.L_26 - .L_25)


	//   ....[0]....
.L_25:
        /*008c*/ 	.word	0x00000080


	//   ....[1]....
        /*0090*/ 	.word	0x000033e0


	//----- nvinfo : EIATTR_CRS_STACK_SIZE
	.align		4
.L_26:
        /*0094*/ 	.byte	0x04, 0x1e
        /*0096*/ 	.short	(.L_28 - .L_27)
.L_27:
        /*0098*/ 	.word	0x00000000


	//----- nvinfo : EIATTR_CBANK_PARAM_SIZE
	.align		4
.L_28:
        /*009c*/ 	.byte	0x03, 0x19
        /*009e*/ 	.short	0x0030


	//----- nvinfo : EIATTR_PARAM_CBANK
	.align		4
        /*00a0*/ 	.byte	0x04, 0x0a
        /*00a2*/ 	.short	(.L_30 - .L_29)
	.align		4
.L_29:
        /*00a4*/ 	.word	index@(.nv.constant0._Z14compute_countsiiiPiS_S_Py)
        /*00a8*/ 	.short	0x0380
        /*00aa*/ 	.short	0x0030


	//----- nvinfo : EIATTR_SW_WAR
	.align		4
.L_30:
        /*00ac*/ 	.byte	0x04, 0x36
        /*00ae*/ 	.short	(.L_32 - .L_31)
.L_31:
        /*00b0*/ 	.word	0x00000008
.L_32:


//--------------------- .nv.callgraph             --------------------------
	.section	.nv.callgraph,"",@"SHT_CUDA_CALLGRAPH"
	.align	4
	.sectionentsize	8
	.align		4
        /*0000*/ 	.word	0x00000000
	.align		4
        /*0004*/ 	.word	0xffffffff
	.align		4
        /*0008*/ 	.word	0x00000000
	.align		4
        /*000c*/ 	.word	0xfffffffe
	.align		4
        /*0010*/ 	.word	0x00000000
	.align		4
        /*0014*/ 	.word	0xfffffffd
	.align		4
        /*0018*/ 	.word	0x00000000
	.align		4
        /*001c*/ 	.word	0xfffffffc


//--------------------- .nv.constant3             --------------------------
	.section	.nv.constant3,"a",@progbits
	.align	4
.nv.constant3:
	.type		bigP_const,@object
	.size		bigP_const,(c_const - bigP_const)
bigP_const:
	.zero		12
	.type		c_const,@object
	.size		c_const,(d_const - c_const)
c_const:
	.zero		780
	.type		d_const,@object
	.size		d_const,(.L_2 - d_const)
d_const:
	.zero		50700
.L_2:


//--------------------- .text._Z14compute_countsiiiPiS_S_Py --------------------------
	.section	.text._Z14compute_countsiiiPiS_S_Py,"ax",@progbits
	.align	128
        .global         _Z14compute_countsiiiPiS_S_Py
        .type           _Z14compute_countsiiiPiS_S_Py,@function
        .size           _Z14compute_countsiiiPiS_S_Py,(.L_x_43 - _Z14compute_countsiiiPiS_S_Py)
        .other          _Z14compute_countsiiiPiS_S_Py,@"STO_CUDA_ENTRY STV_DEFAULT"
_Z14compute_countsiiiPiS_S_Py:
.text._Z14compute_countsiiiPiS_S_Py:
[----:B------:R-:W0:Y:S01]  /*0000*/  LDC R1, c[0x0][0x37c] ;  /* 0x0000df00ff017b82 */ /* 0x000e220000000800 */
[----:B------:R-:W1:Y:S07]  /*0010*/  S2R R3, SR_TID.X ;  /* 0x0000000000037919 */ /* 0x000e6e0000002100 */
[----:B------:R-:W1:Y:S01]  /*0020*/  S2UR UR4, SR_CTAID.X ;  /* 0x00000000000479c3 */ /* 0x000e620000002500 */
[----:B------:R-:W2:Y:S01]  /*0030*/  LDCU UR5, c[0x0][0x388] ;  /* 0x00007100ff0577ac */ /* 0x000ea20008000800 */
[----:B0-----:R-:W-:-:S06]  /*0040*/  VIADD R1, R1, 0xffffbbe8 ;  /* 0xffffbbe801017836 */ /* 0x001fcc0000000000 */
[----:B------:R-:W1:Y:S02]  /*0050*/  LDC R18, c[0x0][0x360] ;  /* 0x0000d800ff127b82 */ /* 0x000e640000000800 */
[----:B-1----:R-:W-:-:S05]  /*0060*/  IMAD R18, R18, UR4, R3 ;  /* 0x0000000412127c24 */ /* 0x002fca000f8e0203 */
[----:B--2---:R-:W-:-:S13]  /*0070*/  ISETP.GE.AND P0, PT, R18, UR5, PT ;  /* 0x0000000512007c0c */ /* 0x004fda000bf06270 */
[----:B------:R-:W-:Y:S05]  /*0080*/  @P0 EXIT ;  /* 0x000000000000094d */ /* 0x000fea0003800000 */
[----:B------:R-:W0:Y:S01]  /*0090*/  LDC R3, c[0x0][0x380] ;  /* 0x0000e000ff037b82 */ /* 0x000e220000000800 */
[----:B------:R1:W-:Y:S01]  /*00a0*/  STL.64 [R1+0x310], RZ ;  /* 0x000310ff01007387 */ /* 0x0003e20000100a00 */
[C---:B------:R-:W-:Y:S01]  /*00b0*/  VIADD R0, R1.reuse, 0x310 ;  /* 0x0000031001007836 */ /* 0x040fe20000000000 */
[C---:B------:R-:W-:Y:S01]  /*00c0*/  IADD3 R2, PT, PT, R1.reuse, 0x414, RZ ;  /* 0x0000041401027810 */ /* 0x040fe20007ffe0ff */
[----:B------:R-:W-:Y:S01]  /*00d0*/  VIADD R4, R1, 0x450 ;  /* 0x0000045001047836 */ /* 0x000fe20000000000 */
[----:B------:R1:W-:Y:S01]  /*00e0*/  STL.64 [R1+0x318], RZ ;  /* 0x000318ff01007387 */ /* 0x0003e20000100a00 */
[----:B------:R-:W-:Y:S01]  /*00f0*/  UMOV UR5, 0xe ;  /* 0x0000000e00057882 */ /* 0x000fe20000000000 */
[----:B------:R-:W-:Y:S02]  /*0100*/  UMOV UR4, URZ ;  /* 0x000000ff00047c82 */ /* 0x000fe40008000000 */
[----:B------:R1:W-:Y:S04]  /*0110*/  STL.64 [R1+0x320], RZ ;  /* 0x000320ff01007387 */ /* 0x0003e80000100a00 */
[----:B------:R1:W-:Y:S04]  /*0120*/  STL.64 [R1+0x328], RZ ;  /* 0x000328ff01007387 */ /* 0x0003e80000100a00 */
[----:B------:R1:W-:Y:S04]  /*0130*/  STL.64 [R1+0x330], RZ ;  /* 0x000330ff01007387 */ /* 0x0003e80000100a00 */
[----:B------:R1:W-:Y:S01]  /*0140*/  STL.64 [R1+0x338], RZ ;  /* 0x000338ff01007387 */ /* 0x0003e20000100a00 */
[----:B0-----:R-:W-:-:S03]  /*0150*/  IMAD R3, R3, R3, RZ ;  /* 0x0000000303037224 */ /* 0x001fc600078e02ff */
[----:B------:R1:W-:Y:S04]  /*0160*/  STL.64 [R1+0x340], RZ ;  /* 0x000340ff01007387 */ /* 0x0003e80000100a00 */
        /* <DEDUP_REMOVED lines=32> */
[----:B------:R1:W-:Y:S02]  /*0370*/  STL.64 [R1+0x448], RZ ;  /* 0x000448ff01007387 */ /* 0x0003e40000100a00 */
.L_x_0:
[----:B------:R-:W-:Y:S01]  /*0380*/  UIADD3 UR5, UP0, UPT, UR5, 0x9d, URZ ;  /* 0x0000009d05057890 */ /* 0x000fe2000ff1e0ff */
[----:B------:R-:W-:Y:S03]  /*0390*/  STL [R4], RZ ;  /* 0x000000ff04007387 */ /* 0x000fe60000100800 */
[----:B------:R-:W-:Y:S01]  /*03a0*/  UIADD3.X UR4, UPT, UPT, URZ, UR4, URZ, UP0, !UPT ;  /* 0x00000004ff047290 */ /* 0x000fe200087fe4ff */
[----:B------:R-:W-:Y:S01]  /*03b0*/  STL [R4+0x4], RZ ;  /* 0x000004ff04007387 */ /* 0x000fe20000100800 */
[----:B------:R-:W-:-:S03]  /*03c0*/  UISETP.GE.U32.AND UP0, UPT, UR5, 0x1000, UPT ;  /* 0x000010000500788c */ /* 0x000fc6000bf06070 */
[----:B------:R-:W-:Y:S01]  /*03d0*/  STL [R4+0x8], RZ ;  /* 0x000008ff04007387 */ /* 0x000fe20000100800 */
[----:B------:R-:W-:-:S03]  /*03e0*/  UISETP.GE.U32.AND.EX UP0, UPT, UR4, URZ, UPT, UP0 ;  /* 0x000000ff0400728c */ /* 0x000fc6000bf06100 */
[----:B------:R-:W-:Y:S04]  /*03f0*/  STL [R4+0xc], RZ ;  /* 0x00000cff04007387 */ /* 0x000fe80000100800 */
        /* <DEDUP_REMOVED lines=152> */
[----:B------:R0:W-:Y:S02]  /*0d80*/  STL [R4+0x270], RZ ;  /* 0x000270ff04007387 */ /* 0x0001e40000100800 */
[----:B0-----:R-:W-:Y:S01]  /*0d90*/  VIADD R4, R4, 0x274 ;  /* 0x0000027404047836 */ /* 0x001fe20000000000 */
[----:B------:R-:W-:Y:S06]  /*0da0*/  BRA.U !UP0, `(.L_x_0) ;  /* 0xfffffff508747547 */ /* 0x000fec000b83ffff */
[C---:B------:R-:W-:Y:S01]  /*0db0*/  ISETP.GE.U32.AND P0, PT, R3.reuse, 0xf, PT ;  /* 0x0000000f0300780c */ /* 0x040fe20003f06070 */
[----:B------:R-:W0:Y:S01]  /*0dc0*/  LDCU.64 UR6, c[0x0][0x358] ;  /* 0x00006b00ff0677ac */ /* 0x000e220008000a00 */
[----:B------:R-:W-:Y:S01]  /*0dd0*/  IADD3 R8, PT, PT, R3, 0x1, RZ ;  /* 0x0000000103087810 */ /* 0x000fe20007ffe0ff */
[----:B------:R-:W-:Y:S02]  /*0de0*/  IMAD R9, R18, R3, R18 ;  /* 0x0000000312097224 */ /* 0x000fe400078e0212 */
[----:B------:R-:W-:Y:S01]  /*0df0*/  IMAD.MOV.U32 R10, RZ, RZ, RZ ;  /* 0x000000ffff0a7224 */ /* 0x000fe200078e00ff */
[----:B------:R-:W-:-:S04]  /*0e00*/  LOP3.LUT R24, R8, 0xf, RZ, 0xc0, !PT ;  /* 0x0000000f08187812 */ /* 0x000fc800078ec0ff */
[----:B------:R-:W-:-:S03]  /*0e10*/  ISETP.NE.AND P1, PT, R24, RZ, PT ;  /* 0x000000ff1800720c */ /* 0x000fc60003f25270 */
[----:B------:R-:W-:Y:S10]  /*0e20*/  @!P0 BRA `(.L_x_1) ;  /* 0x00000004004c8947 */ /* 0x000ff40003800000 */
[----:B------:R-:W2:Y:S01]  /*0e30*/  LDCU.64 UR4, c[0x0][0x398] ;  /* 0x00007300ff0477ac */ /* 0x000ea20008000a00 */
[----:B------:R-:W-:Y:S01]  /*0e40*/  LOP3.LUT R10, R8, 0xfffffff0, RZ, 0xc0, !PT ;  /* 0xfffffff0080a7812 */ /* 0x000fe200078ec0ff */
[C---:B------:R-:W-:Y:S01]  /*0e50*/  VIADD R12, R1.reuse, 0x20 ;  /* 0x00000020010c7836 */ /* 0x040fe20000000000 */
[----:B------:R-:W-:Y:S01]  /*0e60*/  IADD3 R11, PT, PT, R1, 0x124, RZ ;  /* 0x00000124010b7810 */ /* 0x000fe20007ffe0ff */
[----:B------:R-:W-:Y:S02]  /*0e70*/  IMAD.MOV.U32 R13, RZ, RZ, R9 ;  /* 0x000000ffff0d7224 */ /* 0x000fe400078e0009 */
[----:B------:R-:W-:Y:S01]  /*0e80*/  IMAD.MOV R14, RZ, RZ, -R10 ;  /* 0x000000ffff0e7224 */ /* 0x000fe200078e0a0a */
[----:B--2---:R-:W-:-:S04]  /*0e90*/  UIADD3 UR4, UP0, UPT, UR4, 0x20, URZ ;  /* 0x0000002004047890 */ /* 0x004fc8000ff1e0ff */
[----:B------:R-:W-:-:S12]  /*0ea0*/  UIADD3.X UR5, UPT, UPT, URZ, UR5, URZ, UP0, !UPT ;  /* 0x00000005ff057290 */ /* 0x000fd800087fe4ff */
.L_x_2:
[----:B------:R-:W2:Y:S01]  /*0eb0*/  LDC.64 R4, c[0x0][0x390] ;  /* 0x0000e400ff047b82 */ /* 0x000ea20000000a00 */
[----:B------:R-:W-:Y:S01]  /*0ec0*/  MOV R6, UR4 ;  /* 0x0000000400067c02 */ /* 0x000fe20008000f00 */
[----:B------:R-:W-:-:S04]  /*0ed0*/  IMAD.U32 R7, RZ, RZ, UR5 ;  /* 0x00000005ff077e24 */ /* 0x000fc8000f8e00ff */
[----:B------:R-:W-:-:S05]  /*0ee0*/  IMAD.WIDE R6, R13, 0x4, R6 ;  /* 0x000000040d067825 */ /* 0x000fca00078e0206 */
[----:B0-----:R-:W3:Y:S04]  /*0ef0*/  LDG.E R16, desc[UR6][R6.64+-0x20] ;  /* 0xffffe00606107981 */ /* 0x001ee8000c1e1900 */
[----:B------:R-:W4:Y:S04]  /*0f00*/  LDG.E R20, desc[UR6][R6.64+-0x1c] ;  /* 0xffffe40606147981 */ /* 0x000f28000c1e1900 */
[----:B------:R-:W5:Y:S04]  /*0f10*/  LDG.E R22, desc[UR6][R6.64+-0x18] ;  /* 0xffffe80606167981 */ /* 0x000f68000c1e1900 */
[----:B------:R-:W5:Y:S01]  /*0f20*/  LDG.E R26, desc[UR6][R6.64+-0x14] ;  /* 0xffffec06061a7981 */ /* 0x000f62000c1e1900 */
[----:B--2---:R-:W-:-:S03]  /*0f30*/  IMAD.WIDE R4, R13, 0x4, R4 ;  /* 0x000000040d047825 */ /* 0x004fc600078e0204 */
[----:B------:R-:W2:Y:S04]  /*0f40*/  LDG.E R28, desc[UR6][R6.64+-0x10] ;  /* 0xfffff006061c7981 */ /* 0x000ea8000c1e1900 */
[----:B------:R-:W3:Y:S04]  /*0f50*/  LDG.E R17, desc[UR6][R4.64] ;  /* 0x0000000604117981 */ /* 0x000ee8000c1e1900 */
[----:B------:R-:W4:Y:S04]  /*0f60*/  LDG.E R19, desc[UR6][R4.64+0x4] ;  /* 0x0000040604137981 */ /* 0x000f28000c1e1900 */
[----:B------:R-:W5:Y:S04]  /*0f70*/  LDG.E R21, desc[UR6][R4.64+0x8] ;  /* 0x0000080604157981 */ /* 0x000f68000c1e1900 */
[----:B------:R-:W2:Y:S04]  /*0f80*/  LDG.E R23, desc[UR6][R4.64+0xc] ;  /* 0x00000c0604177981 */ /* 0x000ea8000c1e1900 */
[----:B------:R-:W2:Y:S04]  /*0f90*/  LDG.E R25, desc[UR6][R4.64+0x10] ;  /* 0x0000100604197981 */ /* 0x000ea8000c1e1900 */
[----:B------:R-:W2:Y:S04]  /*0fa0*/  LDG.E R15, desc[UR6][R4.64+0x14] ;  /* 0x00001406040f7981 */ /* 0x000ea8000c1e1900 */
[----:B------:R-:W2:Y:S04]  /*0fb0*/  LDG.E R27, desc[UR6][R6.64+-0xc] ;  /* 0xfffff406061b7981 */ /* 0x000ea8000c1e1900 */
[----:B------:R-:W2:Y:S04]  /*0fc0*/  LDG.E R29, desc[UR6][R4.64+0x18] ;  /* 0x00001806041d7981 */ /* 0x000ea8000c1e1900 */
[----:B---3--:R-:W-:Y:S04]  /*0fd0*/  STL [R12+-0x20], R17 ;  /* 0xffffe0110c007387 */ /* 0x008fe80000100800 */
[----:B------:R-:W-:Y:S04]  /*0fe0*/  STL [R11+-0x20], R16 ;  /* 0xffffe0100b007387 */ /* 0x000fe80000100800 */
[----:B----4-:R-:W-:Y:S04]  /*0ff0*/  STL [R12+-0x1c], R19 ;  /* 0xffffe4130c007387 */ /* 0x010fe80000100800 */
[----:B------:R0:W-:Y:S04]  /*1000*/  STL [R11+-0x1c], R20 ;  /* 0xffffe4140b007387 */ /* 0x0001e80000100800 */
[----:B-----5:R-:W-:Y:S04]  /*1010*/  STL [R12+-0x18], R21 ;  /* 0xffffe8150c007387 */ /* 0x020fe80000100800 */
[----:B------:R-:W-:Y:S04]  /*1020*/  STL [R11+-0x18], R22 ;  /* 0xffffe8160b007387 */ /* 0x000fe80000100800 */
[----:B--2---:R-:W-:Y:S04]  /*1030*/  STL [R12+-0x14], R23 ;  /* 0xffffec170c007387 */ /* 0x004fe80000100800 */
[----:B0-----:R-:W2:Y:S04]  /*1040*/  LDG.E R20, desc[UR6][R6.64+-0x8] ;  /* 0xfffff80606147981 */ /* 0x001ea8000c1e1900 */
[----:B------:R0:W-:Y:S04]  /*1050*/  STL [R11+-0x14], R26 ;  /* 0xffffec1a0b007387 */ /* 0x0001e80000100800 */
[----:B------:R-:W3:Y:S04]  /*1060*/  LDG.E R17, desc[UR6][R4.64+0x1c] ;  /* 0x00001c0604117981 */ /* 0x000ee8000c1e1900 */
[----:B------:R-:W4:Y:S04]  /*1070*/  LDG.E R19, desc[UR6][R4.64+0x20] ;  /* 0x0000200604137981 */ /* 0x000f28000c1e1900 */
[----:B0-----:R-:W5:Y:S04]  /*1080*/  LDG.E R26, desc[UR6][R6.64+-0x4] ;  /* 0xfffffc06061a7981 */ /* 0x001f68000c1e1900 */
[----:B------:R-:W4:Y:S04]  /*1090*/  LDG.E R22, desc[UR6][R6.64] ;  /* 0x0000000606167981 */ /* 0x000f28000c1e1900 */
[----:B------:R-:W4:Y:S04]  /*10a0*/  LDG.E R21, desc[UR6][R4.64+0x24] ;  /* 0x0000240604157981 */ /* 0x000f28000c1e1900 */
[----:B------:R-:W-:Y:S04]  /*10b0*/  STL [R12+-0x10], R25 ;  /* 0xfffff0190c007387 */ /* 0x000fe80000100800 */
[----:B------:R0:W-:Y:S04]  /*10c0*/  STL [R11+-0x10], R28 ;  /* 0xfffff01c0b007387 */ /* 0x0001e80000100800 */
[----:B------:R1:W-:Y:S04]  /*10d0*/  STL [R12+-0xc], R15 ;  /* 0xfffff40f0c007387 */ /* 0x0003e80000100800 */
[----:B------:R1:W-:Y:S04]  /*10e0*/  STL [R11+-0xc], R27 ;  /* 0xfffff41b0b007387 */ /* 0x0003e80000100800 */
[----:B------:R1:W-:Y:S04]  /*10f0*/  STL [R12+-0x8], R29 ;  /* 0xfffff81d0c007387 */ /* 0x0003e80000100800 */
[----:B------:R-:W4:Y:S04]  /*1100*/  LDG.E R16, desc[UR6][R6.64+0x4] ;  /* 0x0000040606107981 */ /* 0x000f28000c1e1900 */
[----:B------:R-:W4:Y:S04]  /*1110*/  LDG.E R23, desc[UR6][R4.64+0x2c] ;  /* 0x00002c0604177981 */ /* 0x000f28000c1e1900 */
[----:B0-----:R-:W4:Y:S04]  /*1120*/  LDG.E R28, desc[UR6][R6.64+0x14] ;  /* 0x00001406061c7981 */ /* 0x001f28000c1e1900 */
[----:B-1----:R-:W4:Y:S04]  /*1130*/  LDG.E R15, desc[UR6][R4.64+0x38] ;  /* 0x00003806040f7981 */ /* 0x002f28000c1e1900 */
[----:B------:R-:W4:Y:S04]  /*1140*/  LDG.E R25, desc[UR6][R6.64+0x18] ;  /* 0x0000180606197981 */ /* 0x000f28000c1e1900 */
[----:B------:R-:W4:Y:S04]  /*1150*/  LDG.E R27, desc[UR6][R4.64+0x3c] ;  /* 0x00003c06041b7981 */ /* 0x000f28000c1e1900 */
[----:B------:R-:W4:Y:S04]  /*1160*/  LDG.E R29, desc[UR6][R6.64+0x1c] ;  /* 0x00001c06061d7981 */ /* 0x000f28000c1e1900 */
[----:B--2---:R0:W-:Y:S04]  /*1170*/  STL [R11+-0x8], R20 ;  /* 0xfffff8140b007387 */ /* 0x0041e80000100800 */
[----:B---3--:R1:W-:Y:S04]  /*1180*/  STL [R12+-0x4], R17 ;  /* 0xfffffc110c007387 */ /* 0x0083e80000100800 */
[----:B0-----:R-:W2:Y:S04]  /*1190*/  LDG.E R20, desc[UR6][R6.64+0xc] ;  /* 0x00000c0606147981 */ /* 0x001ea8000c1e1900 */
[----:B-----5:R-:W-:Y:S04]  /*11a0*/  STL [R11+-0x4], R26 ;  /* 0xfffffc1a0b007387 */ /* 0x020fe80000100800 */
[----:B----4-:R-:W-:Y:S04]  /*11b0*/  STL [R12], R19 ;  /* 0x000000130c007387 */ /* 0x010fe80000100800 */
[----:B------:R0:W-:Y:S04]  /*11c0*/  STL [R11], R22 ;  /* 0x000000160b007387 */ /* 0x0001e80000100800 */
[----:B-1----:R-:W3:Y:S04]  /*11d0*/  LDG.E R17, desc[UR6][R4.64+0x28] ;  /* 0x0000280604117981 */ /* 0x002ee8000c1e1900 */
[----:B------:R1:W-:Y:S04]  /*11e0*/  STL [R12+0x4], R21 ;  /* 0x000004150c007387 */ /* 0x0003e80000100800 */
[----:B0-----:R-:W4:Y:S04]  /*11f0*/  LDG.E R22, desc[UR6][R6.64+0x8] ;  /* 0x0000080606167981 */ /* 0x001f28000c1e1900 */
[----:B------:R-:W5:Y:S04]  /*1200*/  LDG.E R26, desc[UR6][R6.64+0x10] ;  /* 0x00001006061a7981 */ /* 0x000f68000c1e1900 */
[----:B-1----:R-:W5:Y:S04]  /*1210*/  LDG.E R21, desc[UR6][R4.64+0x30] ;  /* 0x0000300604157981 */ /* 0x002f68000c1e1900 */
[----:B------:R-:W5:Y:S01]  /*1220*/  LDG.E R19, desc[UR6][R4.64+0x34] ;  /* 0x0000340604137981 */ /* 0x000f62000c1e1900 */
[----:B------:R-:W-:-:S03]  /*1230*/  VIADD R14, R14, 0x10 ;  /* 0x000000100e0e7836 */ /* 0x000fc60000000000 */
[----:B------:R-:W-:Y:S02]  /*1240*/  STL [R11+0x4], R16 ;  /* 0x000004100b007387 */ /* 0x000fe40000100800 */
[----:B------:R-:W-:Y:S02]  /*1250*/  ISETP.NE.AND P0, PT, R14, RZ, PT ;  /* 0x000000ff0e00720c */ /* 0x000fe40003f05270 */
[----:B------:R-:W-:Y:S01]  /*1260*/  IADD3 R13, PT, PT, R13, 0x10, RZ ;  /* 0x000000100d0d7810 */ /* 0x000fe20007ffe0ff */
[----:B---3--:R-:W-:Y:S04]  /*1270*/  STL [R12+0x8], R17 ;  /* 0x000008110c007387 */ /* 0x008fe80000100800 */
[----:B----4-:R-:W-:Y:S04]  /*1280*/  STL [R11+0x8], R22 ;  /* 0x000008160b007387 */ /* 0x010fe80000100800 */
[----:B------:R-:W-:Y:S04]  /*1290*/  STL [R12+0xc], R23 ;  /* 0x00000c170c007387 */ /* 0x000fe80000100800 */
[----:B--2---:R-:W-:Y:S04]  /*12a0*/  STL [R11+0xc], R20 ;  /* 0x00000c140b007387 */ /* 0x004fe80000100800 */
[----:B-----5:R-:W-:Y:S04]  /*12b0*/  STL [R12+0x10], R21 ;  /* 0x000010150c007387 */ /* 0x020fe80000100800 */
[----:B------:R-:W-:Y:S04]  /*12c0*/  STL [R11+0x10], R26 ;  /* 0x0000101a0b007387 */ /* 0x000fe80000100800 */
[----:B------:R-:W-:Y:S04]  /*12d0*/  STL [R12+0x14], R19 ;  /* 0x000014130c007387 */ /* 0x000fe80000100800 */
[----:B------:R-:W-:Y:S04]  /*12e0*/  STL [R11+0x14], R28 ;  /* 0x0000141c0b007387 */ /* 0x000fe80000100800 */
[----:B------:R-:W-:Y:S04]  /*12f0*/  STL [R12+0x18], R15 ;  /* 0x0000180f0c007387 */ /* 0x000fe80000100800 */
[----:B------:R-:W-:Y:S04]  /*1300*/  STL [R11+0x18], R25 ;  /* 0x000018190b007387 */ /* 0x000fe80000100800 */
[----:B------:R0:W-:Y:S04]  /*1310*/  STL [R12+0x1c], R27 ;  /* 0x00001c1b0c007387 */ /* 0x0001e80000100800 */
[----:B------:R1:W-:Y:S01]  /*1320*/  STL [R11+0x1c], R29 ;  /* 0x00001c1d0b007387 */ /* 0x0003e20000100800 */
[----:B0-----:R-:W-:-:S02]  /*1330*/  VIADD R12, R12, 0x40 ;  /* 0x000000400c0c7836 */ /* 0x001fc40000000000 */
[----:B-1----:R-:W-:Y:S01]  /*1340*/  VIADD R11, R11, 0x40 ;  /* 0x000000400b0b7836 */ /* 0x002fe20000000000 */
[----:B------:R-:W-:Y:S06]  /*1350*/  @P0 BRA `(.L_x_2) ;  /* 0xfffffff800d40947 */ /* 0x000fec000383ffff */
.L_x_1:
[----:B------:R-:W-:Y:S01]  /*1360*/  IADD3 R16, PT, PT, R1, 0x104, RZ ;  /* 0x0000010401107810 */ /* 0x000fe20007ffe0ff */
[----:B------:R-:W-:Y:S06]  /*1370*/  @!P1 BRA `(.L_x_3) ;  /* 0x0000000400689947 */ /* 0x000fec0003800000 */
[----:B------:R-:W-:Y:S02]  /*1380*/  ISETP.GE.U32.AND P0, PT, R24, 0x8, PT ;  /* 0x000000081800780c */ /* 0x000fe40003f06070 */
[----:B------:R-:W-:-:S04]  /*1390*/  LOP3.LUT R14, R8, 0x7, RZ, 0xc0, !PT ;  /* 0x00000007080e7812 */ /* 0x000fc800078ec0ff */
[----:B------:R-:W-:-:S07]  /*13a0*/  ISETP.NE.AND P1, PT, R14, RZ, PT ;  /* 0x000000ff0e00720c */ /* 0x000fce0003f25270 */
[----:B------:R-:W-:Y:S06]  /*13b0*/  @!P0 BRA `(.L_x_4) ;  /* 0x00000000009c8947 */ /* 0x000fec0003800000 */
[----:B------:R-:W2:Y:S01]  /*13c0*/  LDC.64 R4, c[0x0][0x390] ;  /* 0x0000e400ff047b82 */ /* 0x000ea20000000a00 */
[----:B------:R-:W-:-:S07]  /*13d0*/  IMAD.IADD R11, R9, 0x1, R10 ;  /* 0x00000001090b7824 */ /* 0x000fce00078e020a */
[----:B------:R-:W3:Y:S01]  /*13e0*/  LDC.64 R6, c[0x0][0x398] ;  /* 0x0000e600ff067b82 */ /* 0x000ee20000000a00 */
[----:B--2---:R-:W-:-:S05]  /*13f0*/  IMAD.WIDE R4, R11, 0x4, R4 ;  /* 0x000000040b047825 */ /* 0x004fca00078e0204 */
[----:B0-----:R-:W2:Y:S01]  /*1400*/  LDG.E R21, desc[UR6][R4.64] ;  /* 0x0000000604157981 */ /* 0x001ea2000c1e1900 */
[----:B---3--:R-:W-:-:S03]  /*1410*/  IMAD.WIDE R6, R11, 0x4, R6 ;  /* 0x000000040b067825 */ /* 0x008fc600078e0206 */
[----:B------:R-:W3:Y:S01]  /*1420*/  LDG.E R25, desc[UR6][R4.64+0x4] ;  /* 0x0000040604197981 */ /* 0x000ee2000c1e1900 */
[----:B------:R-:W-:-:S03]  /*1430*/  IMAD R12, R10, 0x4, R1 ;  /* 0x000000040a0c7824 */ /* 0x000fc600078e0201 */
[----:B------:R-:W4:Y:S04]  /*1440*/  LDG.E R11, desc[UR6][R4.64+0x8] ;  /* 0x00000806040b7981 */ /* 0x000f28000c1e1900 */
[----:B------:R-:W5:Y:S04]  /*1450*/  LDG.E R13, desc[UR6][R4.64+0xc] ;  /* 0x00000c06040d7981 */ /* 0x000f68000c1e1900 */
        /* <DEDUP_REMOVED lines=11> */
[----:B------:R-:W5:Y:S01]  /*1510*/  LDG.E R5, desc[UR6][R6.64+0x1c] ;  /* 0x00001c0606057981 */ /* 0x000f62000c1e1900 */
[----:B------:R-:W-:-:S03]  /*1520*/  IADD3 R10, PT, PT, R10, 0x8, RZ ;  /* 0x000000080a0a7810 */ /* 0x000fc60007ffe0ff */
[----:B--2---:R2:W-:Y:S04]  /*1530*/  STL [R12], R21 ;  /* 0x000000150c007387 */ /* 0x0045e80000100800 */
[----:B---3--:R2:W-:Y:S04]  /*1540*/  STL [R12+0x4], R25 ;  /* 0x000004190c007387 */ /* 0x0085e80000100800 */
[----:B----4-:R2:W-:Y:S04]  /*1550*/  STL [R12+0x8], R11 ;  /* 0x0000080b0c007387 */ /* 0x0105e80000100800 */
[----:B-----5:R2:W-:Y:S04]  /*1560*/  STL [R12+0xc], R13 ;  /* 0x00000c0d0c007387 */ /* 0x0205e80000100800 */
[----:B------:R2:W-:Y:S04]  /*1570*/  STL [R12+0x10], R15 ;  /* 0x0000100f0c007387 */ /* 0x0005e80000100800 */
        /* <DEDUP_REMOVED lines=10> */
[----:B------:R2:W-:Y:S02]  /*1620*/  STL [R12+0x120], R5 ;  /* 0x000120050c007387 */ /* 0x0005e40000100800 */
.L_x_4:
[----:B------:R-:W-:Y:S05]  /*1630*/  @!P1 BRA `(.L_x_3) ;  /* 0x0000000000b89947 */ /* 0x000fea0003800000 */
[----:B------:R-:W-:Y:S02]  /*1640*/  ISETP.GE.U32.AND P0, PT, R14, 0x4, PT ;  /* 0x000000040e00780c */ /* 0x000fe40003f06070 */
[----:B------:R-:W-:-:S04]  /*1650*/  LOP3.LUT R8, R8, 0x3, RZ, 0xc0, !PT ;  /* 0x0000000308087812 */ /* 0x000fc800078ec0ff */
[----:B------:R-:W-:-:S07]  /*1660*/  ISETP.NE.AND P1, PT, R8, RZ, PT ;  /* 0x000000ff0800720c */ /* 0x000fce0003f25270 */
[----:B------:R-:W-:Y:S06]  /*1670*/  @!P0 BRA `(.L_x_5) ;  /* 0x00000000005c8947 */ /* 0x000fec0003800000 */
[----:B--2---:R-:W2:Y:S01]  /*1680*/  LDC.64 R4, c[0x0][0x390] ;  /* 0x0000e400ff047b82 */ /* 0x004ea20000000a00 */
[----:B------:R-:W-:-:S07]  /*1690*/  IMAD.IADD R11, R9, 0x1, R10 ;  /* 0x00000001090b7824 */ /* 0x000fce00078e020a */
[----:B------:R-:W3:Y:S01]  /*16a0*/  LDC.64 R6, c[0x0][0x398] ;  /* 0x0000e600ff067b82 */ /* 0x000ee20000000a00 */
[----:B--2---:R-:W-:-:S05]  /*16b0*/  IMAD.WIDE R4, R11, 0x4, R4 ;  /* 0x000000040b047825 */ /* 0x004fca00078e0204 */
[----:B0-----:R-:W2:Y:S01]  /*16c0*/  LDG.E R15, desc[UR6][R4.64+0x4] ;  /* 0x00000406040f7981 */ /* 0x001ea2000c1e1900 */
[----:B---3--:R-:W-:-:S03]  /*16d0*/  IMAD.WIDE R6, R11, 0x4, R6 ;  /* 0x000000040b067825 */ /* 0x008fc600078e0206 */
[----:B------:R-:W3:Y:S04]  /*16e0*/  LDG.E R19, desc[UR6][R4.64+0x8] ;  /* 0x0000080604137981 */ /* 0x000ee8000c1e1900 */
[----:B------:R-:W4:Y:S04]  /*16f0*/  LDG.E R11, desc[UR6][R4.64] ;  /* 0x00000006040b7981 */ /* 0x000f28000c1e1900 */
[----:B------:R-:W5:Y:S04]  /*1700*/  LDG.E R23, desc[UR6][R4.64+0xc] ;  /* 0x00000c0604177981 */ /* 0x000f68000c1e1900 */
[----:B------:R-:W5:Y:S04]  /*1710*/  LDG.E R13, desc[UR6][R6.64] ;  /* 0x00000006060d7981 */ /* 0x000f68000c1e1900 */
[----:B------:R-:W5:Y:S04]  /*1720*/  LDG.E R17, desc[UR6][R6.64+0x4] ;  /* 0x0000040606117981 */ /* 0x000f68000c1e1900 */
[----:B------:R-:W5:Y:S04]  /*1730*/  LDG.E R21, desc[UR6][R6.64+0x8] ;  /* 0x0000080606157981 */ /* 0x000f68000c1e1900 */
[----:B------:R-:W5:Y:S01]  /*1740*/  LDG.E R25, desc[UR6][R6.64+0xc] ;  /* 0x00000c0606197981 */ /* 0x000f62000c1e1900 */
[C---:B------:R-:W-:Y:S01]  /*1750*/  IMAD R12, R10.reuse, 0x4, R1 ;  /* 0x000000040a0c7824 */ /* 0x040fe200078e0201 */
[----:B------:R-:W-:-:S04]  /*1760*/  IADD3 R10, PT, PT, R10, 0x4, RZ ;  /* 0x000000040a0a7810 */ /* 0x000fc80007ffe0ff */
[----:B--2---:R0:W-:Y:S04]  /*1770*/  STL [R12+0x4], R15 ;  /* 0x0000040f0c007387 */ /* 0x0041e80000100800 */
[----:B---3--:R0:W-:Y:S04]  /*1780*/  STL [R12+0x8], R19 ;  /* 0x000008130c007387 */ /* 0x0081e80000100800 */
[----:B----4-:R0:W-:Y:S04]  /*1790*/  STL [R12], R11 ;  /* 0x0000000b0c007387 */ /* 0x0101e80000100800 */
[----:B-----5:R0:W-:Y:S04]  /*17a0*/  STL [R12+0xc], R23 ;  /* 0x00000c170c007387 */ /* 0x0201e80000100800 */
[----:B------:R0:W-:Y:S04]  /*17b0*/  STL [R12+0x104], R13 ;  /* 0x0001040d0c007387 */ /* 0x0001e80000100800 */
[----:B------:R0:W-:Y:S04]  /*17c0*/  STL [R12+0x108], R17 ;  /* 0x000108110c007387 */ /* 0x0001e80000100800 */
[----:B------:R0:W-:Y:S04]  /*17d0*/  STL [R12+0x10c], R21 ;  /* 0x00010c150c007387 */ /* 0x0001e80000100800 */
[----:B------:R0:W-:Y:S02]  /*17e0*/  STL [R12+0x110], R25 ;  /* 0x000110190c007387 */ /* 0x0001e40000100800 */
.L_x_5:
[----:B------:R-:W-:Y:S05]  /*17f0*/  @!P1 BRA `(.L_x_3) ;  /* 0x0000000000489947 */ /* 0x000fea0003800000 */
[----:B------:R-:W3:Y:S01]  /*1800*/  LDC.64 R6, c[0x0][0x390] ;  /* 0x0000e400ff067b82 */ /* 0x000ee20000000a00 */
[----:B------:R-:W-:Y:S02]  /*1810*/  IMAD.MOV R8, RZ, RZ, -R8 ;  /* 0x000000ffff087224 */ /* 0x000fe400078e0a08 */
[C---:B0-2---:R-:W-:Y:S02]  /*1820*/  IMAD R19, R10.reuse, 0x4, R16 ;  /* 0x000000040a137824 */ /* 0x045fe400078e0210 */
[----:B------:R-:W-:Y:S02]  /*1830*/  IMAD R17, R10, 0x4, R1 ;  /* 0x000000040a117824 */ /* 0x000fe400078e0201 */
[----:B------:R-:W-:Y:S01]  /*1840*/  IMAD.IADD R15, R9, 0x1, R10 ;  /* 0x00000001090f7824 */ /* 0x000fe200078e020a */
[----:B------:R-:W0:Y:S06]  /*1850*/  LDC.64 R4, c[0x0][0x398] ;  /* 0x0000e600ff047b82 */ /* 0x000e2c0000000a00 */
.L_x_6:
[----:B---3--:R-:W-:-:S04]  /*1860*/  IMAD.WIDE R12, R15, 0x4, R6 ;  /* 0x000000040f0c7825 */ /* 0x008fc800078e0206 */
[C---:B0-----:R-:W-:Y:S02]  /*1870*/  IMAD.WIDE R10, R15.reuse, 0x4, R4 ;  /* 0x000000040f0a7825 */ /* 0x041fe400078e0204 */
[----:B------:R-:W2:Y:S04]  /*1880*/  LDG.E R12, desc[UR6][R12.64] ;  /* 0x000000060c0c7981 */ /* 0x000ea8000c1e1900 */
[----:B------:R-:W3:Y:S01]  /*1890*/  LDG.E R10, desc[UR6][R10.64] ;  /* 0x000000060a0a7981 */ /* 0x000ee2000c1e1900 */
[----:B------:R-:W-:Y:S01]  /*18a0*/  IADD3 R8, PT, PT, R8, 0x1, RZ ;  /* 0x0000000108087810 */ /* 0x000fe20007ffe0ff */
[----:B------:R-:W-:-:S03]  /*18b0*/  VIADD R15, R15, 0x1 ;  /* 0x000000010f0f7836 */ /* 0x000fc60000000000 */
[----:B------:R-:W-:Y:S01]  /*18c0*/  ISETP.NE.AND P0, PT, R8, RZ, PT ;  /* 0x000000ff0800720c */ /* 0x000fe20003f05270 */
[----:B--2---:R0:W-:Y:S04]  /*18d0*/  STL [R17], R12 ;  /* 0x0000000c11007387 */ /* 0x0041e80000100800 */
[----:B---3--:R2:W-:Y:S01]  /*18e0*/  STL [R19], R10 ;  /* 0x0000000a13007387 */ /* 0x0085e20000100800 */
[----:B0-----:R-:W-:Y:S01]  /*18f0*/  VIADD R17, R17, 0x4 ;  /* 0x0000000411117836 */ /* 0x001fe20000000000 */
[----:B--2---:R-:W-:-:S06]  /*1900*/  IADD3 R19, PT, PT, R19, 0x4, RZ ;  /* 0x0000000413137810 */ /* 0x004fcc0007ffe0ff */
[----:B------:R-:W-:Y:S05]  /*1910*/  @P0 BRA `(.L_x_6) ;  /* 0xfffffffc00d00947 */ /* 0x000fea000383ffff */
.L_x_3:
[----:B--2---:R-:W2:Y:S01]  /*1920*/  LDC.64 R4, c[0x0][0x3a0] ;  /* 0x0000e800ff047b82 */ /* 0x004ea20000000a00 */
[C---:B------:R-:W-:Y:S01]  /*1930*/  ISETP.GE.U32.AND P0, PT, R3.reuse, 0xe, PT ;  /* 0x0000000e0300780c */ /* 0x040fe20003f06070 */
[----:B0-----:R-:W-:Y:S01]  /*1940*/  VIADD R17, R3, 0x2 ;  /* 0x0000000203117836 */ /* 0x001fe20000000000 */
[----:B------:R-:W-:Y:S01]  /*1950*/  IADD3 R19, PT, PT, R1, 0x208, RZ ;  /* 0x0000020801137810 */ /* 0x000fe20007ffe0ff */
[----:B------:R-:W-:Y:S02]  /*1960*/  IMAD.IADD R18, R18, 0x1, R9 ;  /* 0x0000000112127824 */ /* 0x000fe400078e0209 */
[----:B------:R-:W-:Y:S01]  /*1970*/  IMAD.MOV.U32 R20, RZ, RZ, RZ ;  /* 0x000000ffff147224 */ /* 0x000fe200078e00ff */
[C---:B------:R-:W-:Y:S02]  /*1980*/  LOP3.LUT P1, RZ, R17.reuse, 0x8, RZ, 0xc0, !PT ;  /* 0x0000000811ff7812 */ /* 0x040fe4000782c0ff */
[----:B------:R-:W-:-:S05]  /*1990*/  LOP3.LUT P2, RZ, R17, 0x4, RZ, 0xc0, !PT ;  /* 0x0000000411ff7812 */ /* 0x000fca000784c0ff */
[----:B------:R-:W-:Y:S08]  /*19a0*/  @!P0 BRA `(.L_x_7) ;  /* 0x00000000009c8947 */ /* 0x000ff00003800000 */
[----:B------:R-:W0:Y:S01]  /*19b0*/  LDCU.64 UR4, c[0x0][0x3a0] ;  /* 0x00007400ff0477ac */ /* 0x000e220008000a00 */
[----:B------:R-:W-:Y:S01]  /*19c0*/  LOP3.LUT R20, R17, 0xfffffff0, RZ, 0xc0, !PT ;  /* 0xfffffff011147812 */ /* 0x000fe200078ec0ff */
[----:B------:R-:W-:Y:S01]  /*19d0*/  VIADD R21, R1, 0x228 ;  /* 0x0000022801157836 */ /* 0x000fe20000000000 */
[----:B------:R-:W-:-:S03]  /*19e0*/  MOV R22, R18 ;  /* 0x0000001200167202 */ /* 0x000fc60000000f00 */
[----:B------:R-:W-:Y:S01]  /*19f0*/  IMAD.MOV R23, RZ, RZ, -R20 ;  /* 0x000000ffff177224 */ /* 0x000fe200078e0a14 */
[----:B0-----:R-:W-:-:S04]  /*1a00*/  UIADD3 UR4, UP0, UPT, UR4, 0x20, URZ ;  /* 0x0000002004047890 */ /* 0x001fc8000ff1e0ff */
[----:B------:R-:W-:-:S12]  /*1a10*/  UIADD3.X UR5, UPT, UPT, URZ, UR5, URZ, UP0, !UPT ;  /* 0x00000005ff057290 */ /* 0x000fd800087fe4ff */
.L_x_8:
[----:B------:R-:W-:Y:S01]  /*1a20*/  MOV R25, UR5 ;  /* 0x0000000500197c02 */ /* 0x000fe20008000f00 */
[----:B------:R-:W-:-:S04]  /*1a30*/  IMAD.U32 R24, RZ, RZ, UR4 ;  /* 0x00000004ff187e24 */ /* 0x000fc8000f8e00ff */
[----:B------:R-:W-:-:S05]  /*1a40*/  IMAD.WIDE R24, R22, 0x4, R24 ;  /* 0x0000000416187825 */ /* 0x000fca00078e0218 */
[----:B------:R-:W3:Y:S04]  /*1a50*/  LDG.E R6, desc[UR6][R24.64+-0x20] ;  /* 0xffffe00618067981 */ /* 0x000ee8000c1e1900 */
[----:B------:R-:W3:Y:S04]  /*1a60*/  LDG.E R7, desc[UR6][R24.64+-0x1c] ;  /* 0xffffe40618077981 */ /* 0x000ee8000c1e1900 */
[----:B------:R-:W4:Y:S04]  /*1a70*/  LDG.E R8, desc[UR6][R24.64+-0x18] ;  /* 0xffffe80618087981 */ /* 0x000f28000c1e1900 */
[----:B------:R-:W4:Y:S04]  /*1a80*/  LDG.E R9, desc[UR6][R24.64+-0x14] ;  /* 0xffffec0618097981 */ /* 0x000f28000c1e1900 */
[----:B------:R-:W5:Y:S04]  /*1a90*/  LDG.E R10, desc[UR6][R24.64+-0x10] ;  /* 0xfffff006180a7981 */ /* 0x000f68000c1e1900 */
[----:B------:R-:W5:Y:S04]  /*1aa0*/  LDG.E R11, desc[UR6][R24.64+-0xc] ;  /* 0xfffff406180b7981 */ /* 0x000f68000c1e1900 */
[----:B------:R-:W2:Y:S04]  /*1ab0*/  LDG.E R12, desc[UR6][R24.64+0x10] ;  /* 0x00001006180c7981 */ /* 0x000ea8000c1e1900 */
[----:B------:R-:W2:Y:S04]  /*1ac0*/  LDG.E R13, desc[UR6][R24.64+0x14] ;  /* 0x00001406180d7981 */ /* 0x000ea8000c1e1900 */
[----:B------:R-:W2:Y:S04]  /*1ad0*/  LDG.E R14, desc[UR6][R24.64+0x18] ;  /* 0x00001806180e7981 */ /* 0x000ea8000c1e1900 */
[----:B------:R-:W2:Y:S04]  /*1ae0*/  LDG.E R15, desc[UR6][R24.64+0x1c] ;  /* 0x00001c06180f7981 */ /* 0x000ea8000c1e1900 */
[----:B---3--:R0:W-:Y:S04]  /*1af0*/  STL.64 [R21+-0x20], R6 ;  /* 0xffffe00615007387 */ /* 0x0081e80000100a00 */
[----:B----4-:R3:W-:Y:S04]  /*1b00*/  STL.64 [R21+-0x18], R8 ;  /* 0xffffe80815007387 */ /* 0x0107e80000100a00 */
[----:B0-----:R-:W4:Y:S04]  /*1b10*/  LDG.E R6, desc[UR6][R24.64+-0x8] ;  /* 0xfffff80618067981 */ /* 0x001f28000c1e1900 */
[----:B-----5:R0:W-:Y:S04]  /*1b20*/  STL.64 [R21+-0x10], R10 ;  /* 0xfffff00a15007387 */ /* 0x0201e80000100a00 */
[----:B------:R-:W4:Y:S04]  /*1b30*/  LDG.E R7, desc[UR6][R24.64+-0x4] ;  /* 0xfffffc0618077981 */ /* 0x000f28000c1e1900 */
[----:B---3--:R-:W3:Y:S04]  /*1b40*/  LDG.E R8, desc[UR6][R24.64] ;  /* 0x0000000618087981 */ /* 0x008ee8000c1e1900 */
[----:B------:R-:W3:Y:S04]  /*1b50*/  LDG.E R9, desc[UR6][R24.64+0x4] ;  /* 0x0000040618097981 */ /* 0x000ee8000c1e1900 */
[----:B0-----:R-:W5:Y:S04]  /*1b60*/  LDG.E R10, desc[UR6][R24.64+0x8] ;  /* 0x00000806180a7981 */ /* 0x001f68000c1e1900 */
[----:B------:R-:W5:Y:S01]  /*1b70*/  LDG.E R11, desc[UR6][R24.64+0xc] ;  /* 0x00000c06180b7981 */ /* 0x000f62000c1e1900 */
[----:B------:R-:W-:-:S05]  /*1b80*/  VIADD R23, R23, 0x10 ;  /* 0x0000001017177836 */ /* 0x000fca0000000000 */
[----:B------:R-:W-:Y:S01]  /*1b90*/  ISETP.NE.AND P0, PT, R23, RZ, PT ;  /* 0x000000ff1700720c */ /* 0x000fe20003f05270 */
[----:B--2---:R-:W-:Y:S01]  /*1ba0*/  STL.64 [R21+0x10], R12 ;  /* 0x0000100c15007387 */ /* 0x004fe20000100a00 */
[----:B------:R-:W-:-:S03]  /*1bb0*/  VIADD R22, R22, 0x10 ;  /* 0x0000001016167836 */ /* 0x000fc60000000000 */
[----:B------:R-:W-:Y:S04]  /*1bc0*/  STL.64 [R21+0x18], R14 ;  /* 0x0000180e15007387 */ /* 0x000fe80000100a00 */
[----:B----4-:R-:W-:Y:S04]  /*1bd0*/  STL.64 [R21+-0x8], R6 ;  /* 0xfffff80615007387 */ /* 0x010fe80000100a00 */
[----:B---3--:R-:W-:Y:S04]  /*1be0*/  STL.64 [R21], R8 ;  /* 0x0000000815007387 */ /* 0x008fe80000100a00 */
[----:B-----5:R0:W-:Y:S02]  /*1bf0*/  STL.64 [R21+0x8], R10 ;  /* 0x0000080a15007387 */ /* 0x0201e40000100a00 */
[----:B0-----:R-:W-:Y:S01]  /*1c00*/  IADD3 R21, PT, PT, R21, 0x40, RZ ;  /* 0x0000004015157810 */ /* 0x001fe20007ffe0ff */
[----:B------:R-:W-:Y:S06]  /*1c10*/  @P0 BRA `(.L_x_8) ;  /* 0xfffffffc00800947 */ /* 0x000fec000383ffff */
.L_x_7:
[----:B------:R-:W-:Y:S05]  /*1c20*/  @!P1 BRA `(.L_x_9) ;  /* 0x0000000000549947 */ /* 0x000fea0003800000 */
[----:B------:R-:W0:Y:S01]  /*1c30*/  LDC.64 R6, c[0x0][0x3a0] ;  /* 0x0000e800ff067b82 */ /* 0x000e220000000a00 */
[----:B------:R-:W-:-:S04]  /*1c40*/  IMAD.IADD R9, R18, 0x1, R20 ;  /* 0x0000000112097824 */ /* 0x000fc800078e0214 */
[----:B0-----:R-:W-:-:S05]  /*1c50*/  IMAD.WIDE R6, R9, 0x4, R6 ;  /* 0x0000000409067825 */ /* 0x001fca00078e0206 */
[----:B------:R-:W3:Y:S04]  /*1c60*/  LDG.E R8, desc[UR6][R6.64] ;  /* 0x0000000606087981 */ /* 0x000ee8000c1e1900 */
[----:B------:R-:W4:Y:S04]  /*1c70*/  LDG.E R10, desc[UR6][R6.64+0x4] ;  /* 0x00000406060a7981 */ /* 0x000f28000c1e1900 */
[----:B------:R-:W5:Y:S04]  /*1c80*/  LDG.E R12, desc[UR6][R6.64+0x8] ;  /* 0x00000806060c7981 */ /* 0x000f68000c1e1900 */
[----:B------:R-:W2:Y:S04]  /*1c90*/  LDG.E R14, desc[UR6][R6.64+0xc] ;  /* 0x00000c06060e7981 */ /* 0x000ea8000c1e1900 */
[----:B------:R-:W2:Y:S04]  /*1ca0*/  LDG.E R22, desc[UR6][R6.64+0x10] ;  /* 0x0000100606167981 */ /* 0x000ea8000c1e1900 */
[----:B------:R-:W2:Y:S04]  /*1cb0*/  LDG.E R24, desc[UR6][R6.64+0x14] ;  /* 0x0000140606187981 */ /* 0x000ea8000c1e1900 */
[----:B------:R-:W2:Y:S04]  /*1cc0*/  LDG.E R26, desc[UR6][R6.64+0x18] ;  /* 0x00001806061a7981 */ /* 0x000ea8000c1e1900 */
[----:B------:R-:W2:Y:S01]  /*1cd0*/  LDG.E R28, desc[UR6][R6.64+0x1c] ;  /* 0x00001c06061c7981 */ /* 0x000ea2000c1e1900 */
[C---:B------:R-:W-:Y:S01]  /*1ce0*/  IMAD R9, R20.reuse, 0x4, R19 ;  /* 0x0000000414097824 */ /* 0x040fe200078e0213 */
[----:B------:R-:W-:-:S04]  /*1cf0*/  IADD3 R20, PT, PT, R20, 0x8, RZ ;  /* 0x0000000814147810 */ /* 0x000fc80007ffe0ff */
[----:B---3--:R0:W-:Y:S04]  /*1d00*/  STL [R9], R8 ;  /* 0x0000000809007387 */ /* 0x0081e80000100800 */
[----:B----4-:R0:W-:Y:S04]  /*1d10*/  STL [R9+0x4], R10 ;  /* 0x0000040a09007387 */ /* 0x0101e80000100800 */
[----:B-----5:R0:W-:Y:S04]  /*1d20*/  STL [R9+0x8], R12 ;  /* 0x0000080c09007387 */ /* 0x0201e80000100800 */
[----:B--2---:R0:W-:Y:S04]  /*1d30*/  STL [R9+0xc], R14 ;  /* 0x00000c0e09007387 */ /* 0x0041e80000100800 */
[----:B------:R0:W-:Y:S04]  /*1d40*/  STL [R9+0x10], R22 ;  /* 0x0000101609007387 */ /* 0x0001e80000100800 */
[----:B------:R0:W-:Y:S04]  /*1d50*/  STL [R9+0x14], R24 ;  /* 0x0000141809007387 */ /* 0x0001e80000100800 */
[----:B------:R0:W-:Y:S04]  /*1d60*/  STL [R9+0x18], R26 ;  /* 0x0000181a09007387 */ /* 0x0001e80000100800 */
[----:B------:R0:W-:Y:S02]  /*1d70*/  STL [R9+0x1c], R28 ;  /* 0x00001c1c09007387 */ /* 0x0001e40000100800 */
.L_x_9:
[----:B------:R-:W-:Y:S05]  /*1d80*/  @!P2 BRA `(.L_x_10) ;  /* 0x000000000034a947 */ /* 0x000fea0003800000 */
[----:B------:R-:W3:Y:S01]  /*1d90*/  LDC.64 R6, c[0x0][0x3a0] ;  /* 0x0000e800ff067b82 */ /* 0x000ee20000000a00 */
[----:B0-----:R-:W-:-:S04]  /*1da0*/  IMAD.IADD R9, R18, 0x1, R20 ;  /* 0x0000000112097824 */ /* 0x001fc800078e0214 */
[----:B---3--:R-:W-:-:S05]  /*1db0*/  IMAD.WIDE R6, R9, 0x4, R6 ;  /* 0x0000000409067825 */ /* 0x008fca00078e0206 */
[----:B------:R-:W3:Y:S04]  /*1dc0*/  LDG.E R8, desc[UR6][R6.64] ;  /* 0x0000000606087981 */ /* 0x000ee8000c1e1900 */
[----:B------:R-:W4:Y:S04]  /*1dd0*/  LDG.E R10, desc[UR6][R6.64+0x4] ;  /* 0x00000406060a7981 */ /* 0x000f28000c1e1900 */
[----:B------:R-:W5:Y:S04]  /*1de0*/  LDG.E R12, desc[UR6][R6.64+0x8] ;  /* 0x00000806060c7981 */ /* 0x000f68000c1e1900 */
[----:B------:R-:W2:Y:S01]  /*1df0*/  LDG.E R14, desc[UR6][R6.64+0xc] ;  /* 0x00000c06060e7981 */ /* 0x000ea2000c1e1900 */
[C---:B------:R-:W-:Y:S01]  /*1e00*/  IMAD R9, R20.reuse, 0x4, R19 ;  /* 0x0000000414097824 */ /* 0x040fe200078e0213 */
[----:B------:R-:W-:-:S04]  /*1e10*/  IADD3 R20, PT, PT, R20, 0x4, RZ ;  /* 0x0000000414147810 */ /* 0x000fc80007ffe0ff */
[----:B---3--:R3:W-:Y:S04]  /*1e20*/  STL [R9], R8 ;  /* 0x0000000809007387 */ /* 0x0087e80000100800 */
[----:B----4-:R3:W-:Y:S04]  /*1e30*/  STL [R9+0x4], R10 ;  /* 0x0000040a09007387 */ /* 0x0107e80000100800 */
[----:B-----5:R3:W-:Y:S04]  /*1e40*/  STL [R9+0x8], R12 ;  /* 0x0000080c09007387 */ /* 0x0207e80000100800 */
[----:B--2---:R3:W-:Y:S02]  /*1e50*/  STL [R9+0xc], R14 ;  /* 0x00000c0e09007387 */ /* 0x0047e40000100800 */
.L_x_10:
[----:B------:R-:W-:Y:S01]  /*1e60*/  LOP3.LUT R17, R17, 0x3, RZ, 0xc0, !PT ;  /* 0x0000000311117812 */ /* 0x000fe200078ec0ff */
[----:B------:R-:W-:-:S06]  /*1e70*/  UMOV UR4, URZ ;  /* 0x000000ff00047c82 */ /* 0x000fcc0008000000 */
.L_x_11:
[----:B------:R-:W-:-:S04]  /*1e80*/  IMAD.IADD R7, R18, 0x1, R20 ;  /* 0x0000000112077824 */ /* 0x000fc800078e0214 */
[----:B--2-4-:R-:W-:-:S06]  /*1e90*/  IMAD.WIDE R6, R7, 0x4, R4 ;  /* 0x0000000407067825 */ /* 0x014fcc00078e0204 */
[----:B------:R-:W2:Y:S01]  /*1ea0*/  LDG.E R6, desc[UR6][R6.64] ;  /* 0x0000000606067981 */ /* 0x000ea2000c1e1900 */
[C---:B0--3--:R-:W-:Y:S01]  /*1eb0*/  IMAD R9, R20.reuse, 0x4, R19 ;  /* 0x0000000414097824 */ /* 0x049fe200078e0213 */
[----:B------:R-:W-:Y:S01]  /*1ec0*/  UIADD3 UR4, UPT, UPT, UR4, 0x1, URZ ;  /* 0x0000000104047890 */ /* 0x000fe2000fffe0ff */
[----:B------:R-:W-:-:S05]  /*1ed0*/  IADD3 R20, PT, PT, R20, 0x1, RZ ;  /* 0x0000000114147810 */ /* 0x000fca0007ffe0ff */
[----:B------:R-:W-:Y:S01]  /*1ee0*/  ISETP.NE.AND P0, PT, R17, UR4, PT ;  /* 0x0000000411007c0c */ /* 0x000fe2000bf05270 */
[----:B--2---:R4:W-:-:S12]  /*1ef0*/  STL [R9], R6 ;  /* 0x0000000609007387 */ /* 0x0049d80000100800 */
[----:B------:R-:W-:Y:S05]  /*1f00*/  @P0 BRA `(.L_x_11) ;  /* 0xfffffffc00dc0947 */ /* 0x000fea000383ffff */
[----:B------:R-:W0:Y:S01]  /*1f10*/  LDCU UR4, c[0x0][0x384] ;  /* 0x00007080ff0477ac */ /* 0x000e220008000800 */
[----:B------:R-:W-:Y:S01]  /*1f20*/  CS2R R4, SRZ ;  /* 0x0000000000047805 */ /* 0x000fe2000001ff00 */
[----:B0-----:R-:W-:-:S09]  /*1f30*/  UISETP.GE.AND UP0, UPT, UR4, URZ, UPT ;  /* 0x000000ff0400728c */ /* 0x001fd2000bf06270 */
[----:B------:R-:W-:Y:S05]  /*1f40*/  BRA.U !UP0, `(.L_x_12) ;  /* 0x00000015081c7547 */ /* 0x000fea000b800000 */
[----:B------:R-:W-:Y:S01]  /*1f50*/  UIADD3 UR4, UPT, UPT, UR4, 0x1, URZ ;  /* 0x0000000104047890 */ /* 0x000fe2000fffe0ff */
[----:B------:R-:W-:Y:S01]  /*1f60*/  BSSY.RECONVERGENT B1, `(.L_x_12) ;  /* 0x0000145000017945 */ /* 0x000fe20003800200 */
[----:B----4-:R-:W-:Y:S01]  /*1f70*/  VIADD R6, R1, 0x434 ;  /* 0x0000043401067836 */ /* 0x010fe20000000000 */
[----:B------:R-:W-:Y:S01]  /*1f80*/  CS2R R4, SRZ ;  /* 0x0000000000047805 */ /* 0x000fe2000001ff00 */
[----:B------:R-:W-:Y:S02]  /*1f90*/  IMAD.MOV.U32 R7, RZ, RZ, RZ ;  /* 0x000000ffff077224 */ /* 0x000fe400078e00ff */
[----:B------:R-:W-:-:S07]  /*1fa0*/  MOV R8, UR4 ;  /* 0x0000000400087c02 */ /* 0x000fce0008000f00 */
.L_x_41:
[----:B------:R-:W2:Y:S01]  /*1fb0*/  LDL R9, [R1+0x104] ;  /* 0x0001040001097983 */ /* 0x000ea20000100800 */
[----:B------:R-:W-:Y:S01]  /*1fc0*/  ISETP.NE.AND P1, PT, R8, 0x1, PT ;  /* 0x000000010800780c */ /* 0x000fe20003f25270 */
[----:B------:R-:W-:Y:S01]  /*1fd0*/  BSSY.RECONVERGENT B0, `(.L_x_13) ;  /* 0x0000119000007945 */ /* 0x000fe20003800200 */
[----:B--2---:R-:W-:-:S13]  /*1fe0*/  ISETP.NE.AND P0, PT, R9, 0x1, PT ;  /* 0x000000010900780c */ /* 0x004fda0003f05270 */
[----:B------:R-:W-:Y:S05]  /*1ff0*/  @P0 BRA P1, `(.L_x_14) ;  /* 0x0000001000580947 */ /* 0x000fea0000800000 */
[----:B------:R-:W-:-:S13]  /*2000*/  ISETP.GT.AND P0, PT, R8, R3, PT ;  /* 0x000000030800720c */ /* 0x000fda0003f04270 */
[----:B------:R-:W-:-:S05]  /*2010*/  @P0 IADD3 R4, P1, PT, R3, R4, RZ ;  /* 0x0000000403040210 */ /* 0x000fca0007f3e0ff */
[----:B------:R-:W-:Y:S01]  /*2020*/  @P0 IMAD.X R5, RZ, RZ, R5, P1 ;  /* 0x000000ffff050224 */ /* 0x000fe200008e0605 */
[----:B------:R-:W-:Y:S07]  /*2030*/  @P0 BRA `(.L_x_14) ;  /* 0x0000001000480947 */ /* 0x000fee0003800000 */
[----:B------:R-:W-:-:S05]  /*2040*/  VIADD R10, R8, 0xffffffff ;  /* 0xffffffff080a7836 */ /* 0x000fca0000000000 */
[----:B------:R-:W-:-:S06]  /*2050*/  LEA R7, R10, R19, 0x2 ;  /* 0x000000130a077211 */ /* 0x000fcc00078e10ff */
[----:B------:R-:W2:Y:S01]  /*2060*/  LDL R7, [R7] ;  /* 0x0000000007077983 */ /* 0x000ea20000100800 */
[----:B------:R-:W-:Y:S01]  /*2070*/  IMAD.MOV.U32 R11, RZ, RZ, 0x318 ;  /* 0x00000318ff0b7424 */ /* 0x000fe200078e00ff */
[----:B------:R-:W-:Y:S01]  /*2080*/  BSSY.RECONVERGENT B2, `(.L_x_15) ;  /* 0x000001b000027945 */ /* 0x000fe20003800200 */
[----:B------:R-:W-:Y:S02]  /*2090*/  HFMA2 R10, -RZ, RZ, 0, 5.9604644775390625e-08 ;  /* 0x00000001ff0a7431 */ /* 0x000fe400000001ff */
[----:B------:R-:W-:-:S04]  /*20a0*/  IMAD R11, R8, 0x104, R11 ;  /* 0x00000104080b7824 */ /* 0x000fc800078e020b */
[----:B------:R-:W-:-:S04]  /*20b0*/  IMAD R12, R8, 0x4, R11 ;  /* 0x00000004080c7824 */ /* 0x000fc800078e020b */
[----:B------:R-:W0:Y:S02]  /*20c0*/  LDC R13, c[0x3][R12+0x4204] ;  /* 0x00d081000c0d7b82 */ /* 0x000e240000000800 */
[----:B0-----:R-:W-:Y:S01]  /*20d0*/  ISETP.NE.AND P0, PT, R13, R8, PT ;  /* 0x000000080d00720c */ /* 0x001fe20003f05270 */
[----:B--2---:R-:W-:-:S12]  /*20e0*/  IMAD.MOV.U32 R9, RZ, RZ, R7 ;  /* 0x000000ffff097224 */ /* 0x004fd800078e0007 */
[----:B------:R-:W-:Y:S05]  /*20f0*/  @!P0 BRA `(.L_x_16) ;  /* 0x00000000004c8947 */ /* 0x000fea0003800000 */
[----:B------:R-:W-:Y:S01]  /*2100*/  BSSY.RECONVERGENT B3, `(.L_x_17) ;  /* 0x0000011000037945 */ /* 0x000fe20003800200 */
[----:B------:R-:W-:-:S07]  /*2110*/  IMAD.MOV.U32 R9, RZ, RZ, R7 ;  /* 0x000000ffff097224 */ /* 0x000fce00078e0007 */
.L_x_18:
[----:B------:R-:W-:Y:S01]  /*2120*/  LEA R10, R9, R2, 0x2 ;  /* 0x00000002090a7211 */ /* 0x000fe200078e10ff */
[----:B------:R-:W-:-:S04]  /*2130*/  IMAD R20, R13, 0x4, R1 ;  /* 0x000000040d147824 */ /* 0x000fc800078e0201 */
[----:B------:R0:W-:Y:S04]  /*2140*/  STL [R10], R13 ;  /* 0x0000000d0a007387 */ /* 0x0001e80000100800 */
[----:B------:R-:W2:Y:S04]  /*2150*/  LDL R18, [R20+0x104] ;  /* 0x0001040014127983 */ /* 0x000ea80000100800 */
[----:B------:R-:W3:Y:S01]  /*2160*/  LDL R14, [R20+0x310] ;  /* 0x00031000140e7983 */ /* 0x000ee20000100800 */
[----:B--2---:R-:W-:-:S04]  /*2170*/  IMAD R18, R18, 0x4, R11 ;  /* 0x0000000412127824 */ /* 0x004fc800078e020b */
[----:B0-----:R-:W0:Y:S01]  /*2180*/  LDC R13, c[0x3][R18+0x4204] ;  /* 0x00d08100120d7b82 */ /* 0x001e220000000800 */
[C---:B---3--:R-:W-:Y:S02]  /*2190*/  IADD3 R15, PT, PT, R14.reuse, 0x1, RZ ;  /* 0x000000010e0f7810 */ /* 0x048fe40007ffe0ff */
[----:B------:R-:W-:Y:S01]  /*21a0*/  ISETP.NE.AND P0, PT, R14, RZ, PT ;  /* 0x000000ff0e00720c */ /* 0x000fe20003f05270 */
[----:B------:R-:W-:Y:S02]  /*21b0*/  VIADD R14, R9, 0x1 ;  /* 0x00000001090e7836 */ /* 0x000fe40000000000 */
[----:B------:R2:W-:Y:S10]  /*21c0*/  STL [R20+0x310], R15 ;  /* 0x0003100f14007387 */ /* 0x0005f40000100800 */
[----:B------:R-:W-:-:S05]  /*21d0*/  @P0 IMAD.MOV R14, RZ, RZ, R9 ;  /* 0x000000ffff0e0224 */ /* 0x000fca00078e0209 */
[----:B------:R-:W-:Y:S02]  /*21e0*/  MOV R9, R14 ;  /* 0x0000000e00097202 */ /* 0x000fe40000000f00 */
[----:B0-----:R-:W-:-:S13]  /*21f0*/  ISETP.NE.AND P1, PT, R13, R8, PT ;  /* 0x000000080d00720c */ /* 0x001fda0003f25270 */
[----:B--2---:R-:W-:Y:S05]  /*2200*/  @P1 BRA `(.L_x_18) ;  /* 0xfffffffc00c41947 */ /* 0x004fea000383ffff */
[----:B------:R-:W-:Y:S05]  /*2210*/  BSYNC.RECONVERGENT B3 ;  /* 0x0000000000037941 */ /* 0x000fea0003800200 */
.L_x_17:
[----:B------:R-:W-:-:S07]  /*2220*/  IMAD.MOV.U32 R10, RZ, RZ, RZ ;  /* 0x000000ffff0a7224 */ /* 0x000fce00078e00ff */
.L_x_16:
[----:B------:R-:W-:Y:S05]  /*2230*/  BSYNC.RECONVERGENT B2 ;  /* 0x0000000000027941 */ /* 0x000fea0003800200 */
.L_x_15:
[----:B------:R-:W-:Y:S01]  /*2240*/  VIADD R21, R12, 0x10000 ;  /* 0x000100000c157836 */ /* 0x000fe20000000000 */
[----:B------:R-:W-:Y:S05]  /*2250*/  BSSY.RECONVERGENT B2, `(.L_x_19) ;  /* 0x0000028000027945 */ /* 0x000fea0003800200 */
[----:B------:R-:W0:Y:S02]  /*2260*/  LDC R21, c[0x3][R21+-0x7bf8] ;  /* 0x00e1020015157b82 */ /* 0x000e240000000800 */
[----:B0-----:R-:W-:-:S13]  /*2270*/  ISETP.NE.AND P0, PT, R21, R8, PT ;  /* 0x000000081500720c */ /* 0x001fda0003f05270 */
[----:B------:R-:W-:Y:S05]  /*2280*/  @!P0 BRA `(.L_x_20) ;  /* 0x00000000008c8947 */ /* 0x000fea0003800000 */
[----:B------:R-:W-:Y:S01]  /*2290*/  LEA R12, R9, R2, 0x2 ;  /* 0x00000002090c7211 */ /* 0x000fe200078e10ff */
[----:B------:R-:W-:-:S04]  /*22a0*/  IMAD R17, R21, 0x4, R1 ;  /* 0x0000000415117824 */ /* 0x000fc800078e0201 */
[----:B------:R0:W-:Y:S04]  /*22b0*/  STL [R12], R21 ;  /* 0x000000150c007387 */ /* 0x0001e80000100800 */
[----:B------:R-:W2:Y:S04]  /*22c0*/  LDL R14, [R17+0x104] ;  /* 0x00010400110e7983 */ /* 0x000ea80000100800 */
[----:B------:R-:W3:Y:S01]  /*22d0*/  LDL R13, [R17+0x310] ;  /* 0x00031000110d7983 */ /* 0x000ee20000100800 */
[----:B------:R-:W-:Y:S01]  /*22e0*/  BSSY.RECONVERGENT B3, `(.L_x_21) ;  /* 0x000001c000037945 */ /* 0x000fe20003800200 */
[----:B--2---:R-:W-:Y:S01]  /*22f0*/  IMAD R14, R14, 0x4, R11 ;  /* 0x000000040e0e7824 */ /* 0x004fe200078e020b */
[----:B---3--:R-:W-:-:S04]  /*2300*/  ISETP.NE.AND P0, PT, R13, RZ, PT ;  /* 0x000000ff0d00720c */ /* 0x008fc80003f05270 */
[----:B------:R-:W-:Y:S01]  /*2310*/  IADD3 R15, PT, PT, R14, 0x10000, RZ ;  /* 0x000100000e0f7810 */ /* 0x000fe20007ffe0ff */
[----:B------:R-:W-:Y:S02]  /*2320*/  VIADD R14, R13, 0x1 ;  /* 0x000000010d0e7836 */ /* 0x000fe40000000000 */
[----:B------:R-:W-:-:S03]  /*2330*/  VIADD R13, R9, 0x1 ;  /* 0x00000001090d7836 */ /* 0x000fc60000000000 */
[----:B------:R-:W2:Y:S01]  /*2340*/  LDC R15, c[0x3][R15+-0x7bf8] ;  /* 0x00e102000f0f7b82 */ /* 0x000ea20000000800 */
[----:B------:R0:W-:Y:S02]  /*2350*/  STL [R17+0x310], R14 ;  /* 0x0003100e11007387 */ /* 0x0001e40000100800 */
[----:B------:R-:W-:-:S05]  /*2360*/  @P0 IADD3 R13, PT, PT, R9, RZ, RZ ;  /* 0x000000ff090d0210 */ /* 0x000fca0007ffe0ff */
[----:B------:R-:W-:Y:S01]  /*2370*/  IMAD.MOV.U32 R9, RZ, RZ, R13 ;  /* 0x000000ffff097224 */ /* 0x000fe200078e000d */
[----:B--2---:R-:W-:-:S13]  /*2380*/  ISETP.NE.AND P1, PT, R15, R8, PT ;  /* 0x000000080f00720c */ /* 0x004fda0003f25270 */
[----:B0-----:R-:W-:Y:S05]  /*2390*/  @!P1 BRA `(.L_x_22) ;  /* 0x0000000000409947 */ /* 0x001fea0003800000 */
.L_x_23:
[----:B------:R-:W-:Y:S01]  /*23a0*/  IMAD R20, R9, 0x4, R2 ;  /* 0x0000000409147824 */ /* 0x000fe200078e0202 */
[----:B------:R-:W-:-:S04]  /*23b0*/  LEA R18, R15, R1, 0x2 ;  /* 0x000000010f127211 */ /* 0x000fc800078e10ff */
[----:B------:R0:W-:Y:S04]  /*23c0*/  STL [R20], R15 ;  /* 0x0000000f14007387 */ /* 0x0001e80000100800 */
[----:B------:R-:W2:Y:S04]  /*23d0*/  LDL R14, [R18+0x104] ;  /* 0x00010400120e7983 */ /* 0x000ea80000100800 */
[----:B------:R-:W3:Y:S01]  /*23e0*/  LDL R12, [R18+0x310] ;  /* 0x00031000120c7983 */ /* 0x000ee20000100800 */
[----:B--2---:R-:W-:-:S04]  /*23f0*/  IMAD R14, R14, 0x4, R11 ;  /* 0x000000040e0e7824 */ /* 0x004fc800078e020b */
[----:B------:R-:W-:Y:S01]  /*2400*/  VIADD R14, R14, 0x10000 ;  /* 0x000100000e0e7836 */ /* 0x000fe20000000000 */
[C---:B---3--:R-:W-:Y:S02]  /*2410*/  IADD3 R13, PT, PT, R12.reuse, 0x1, RZ ;  /* 0x000000010c0d7810 */ /* 0x048fe40007ffe0ff */
[----:B------:R-:W-:Y:S01]  /*2420*/  ISETP.NE.AND P0, PT, R12, RZ, PT ;  /* 0x000000ff0c00720c */ /* 0x000fe20003f05270 */
[----:B0-----:R-:W0:Y:S01]  /*2430*/  LDC R15, c[0x3][R14+-0x7bf8] ;  /* 0x00e102000e0f7b82 */ /* 0x001e220000000800 */
[----:B------:R-:W-:Y:S01]  /*2440*/  VIADD R12, R9, 0x1 ;  /* 0x00000001090c7836 */ /* 0x000fe20000000000 */
[----:B------:R2:W-:Y:S10]  /*2450*/  STL [R18+0x310], R13 ;  /* 0x0003100d12007387 */ /* 0x0005f40000100800 */
[----:B------:R-:W-:-:S05]  /*2460*/  @P0 IMAD.MOV R12, RZ, RZ, R9 ;  /* 0x000000ffff0c0224 */ /* 0x000fca00078e0209 */
[----:B------:R-:W-:Y:S02]  /*2470*/  MOV R9, R12 ;  /* 0x0000000c00097202 */ /* 0x000fe40000000f00 */
[----:B0-----:R-:W-:-:S13]  /*2480*/  ISETP.NE.AND P1, PT, R15, R8, PT ;  /* 0x000000080f00720c */ /* 0x001fda0003f25270 */
[----:B--2---:R-:W-:Y:S05]  /*2490*/  @P1 BRA `(.L_x_23) ;  /* 0xfffffffc00c01947 */ /* 0x004fea000383ffff */
.L_x_22:
[----:B------:R-:W-:Y:S05]  /*24a0*/  BSYNC.RECONVERGENT B3 ;  /* 0x0000000000037941 */ /* 0x000fea0003800200 */
.L_x_21:
[----:B------:R-:W-:Y:S05]  /*24b0*/  BRA `(.L_x_24) ;  /* 0x0000000000047947 */ /* 0x000fea0003800000 */
.L_x_20:
[----:B------:R-:W-:-:S07]  /*24c0*/  VIADD R10, R10, 0x1 ;  /* 0x000000010a0a7836 */ /* 0x000fce0000000000 */
.L_x_24:
[----:B------:R-:W-:Y:S05]  /*24d0*/  BSYNC.RECONVERGENT B2 ;  /* 0x0000000000027941 */ /* 0x000fea0003800200 */
.L_x_19:
[----:B------:R-:W-:Y:S01]  /*24e0*/  ISETP.NE.AND P0, PT, R10, 0x2, PT ;  /* 0x000000020a00780c */ /* 0x000fe20003f05270 */
[----:B------:R-:W-:-:S12]  /*24f0*/  BSSY.RECONVERGENT B2, `(.L_x_25) ;  /* 0x0000068000027945 */ /* 0x000fd80003800200 */
[----:B------:R-:W-:Y:S05]  /*2500*/  @P0 BRA `(.L_x_26) ;  /* 0x0000000400980947 */ /* 0x000fea0003800000 */
[C---:B------:R-:W-:Y:S01]  /*2510*/  ISETP.GE.U32.AND P0, PT, R8.reuse, 0x10, PT ;  /* 0x000000100800780c */ /* 0x040fe20003f06070 */
[----:B------:R-:W-:Y:S01]  /*2520*/  BSSY.RECONVERGENT B3, `(.L_x_27) ;  /* 0x000002b000037945 */ /* 0x000fe20003800200 */
[----:B------:R-:W-:Y:S01]  /*2530*/  LOP3.LUT R23, R8, 0xf, RZ, 0xc0, !PT ;  /* 0x0000000f08177812 */ /* 0x000fe200078ec0ff */
[----:B------:R-:W-:-:S03]  /*2540*/  IMAD.MOV.U32 R11, RZ, RZ, RZ ;  /* 0x000000ffff0b7224 */ /* 0x000fc600078e00ff */
[----:B------:R-:W-:-:S07]  /*2550*/  ISETP.NE.AND P1, PT, R23, RZ, PT ;  /* 0x000000ff1700720c */ /* 0x000fce0003f25270 */
[----:B------:R-:W-:Y:S06]  /*2560*/  @!P0 BRA `(.L_x_28) ;  /* 0x0000000000988947 */ /* 0x000fec0003800000 */
[----:B------:R-:W-:Y:S01]  /*2570*/  HFMA2 R12, -RZ, RZ, 0, 0 ;  /* 0x00000000ff0c7431 */ /* 0x000fe200000001ff */
[----:B------:R-:W-:-:S07]  /*2580*/  LOP3.LUT R11, R8, 0x7ffffff0, RZ, 0xc0, !PT ;  /* 0x7ffffff0080b7812 */ /* 0x000fce00078ec0ff */
.L_x_29:
[C---:B0-----:R-:W-:Y:S01]  /*2590*/  IMAD R13, R9.reuse, 0x4, R6 ;  /* 0x00000004090d7824 */ /* 0x041fe200078e0206 */
[C---:B------:R-:W-:Y:S01]  /*25a0*/  IADD3 R18, PT, PT, R12.reuse, 0x2, RZ ;  /* 0x000000020c127810 */ /* 0x040fe20007ffe0ff */
[C---:B------:R-:W-:Y:S01]  /*25b0*/  VIADD R14, R12.reuse, 0x1 ;  /* 0x000000010c0e7836 */ /* 0x040fe20000000000 */
[C---:B------:R-:W-:Y:S01]  /*25c0*/  IADD3 R24, PT, PT, R12.reuse, 0x5, RZ ;  /* 0x000000050c187810 */ /* 0x040fe20007ffe0ff */
[C---:B------:R-:W-:Y:S01]  /*25d0*/  VIADD R20, R12.reuse, 0x3 ;  /* 0x000000030c147836 */ /* 0x040fe20000000000 */
[C---:B------:R-:W-:Y:S01]  /*25e0*/  IADD3 R15, PT, PT, R12.reuse, 0x8, RZ ;  /* 0x000000080c0f7810 */ /* 0x040fe20007ffe0ff */
[C---:B------:R-:W-:Y:S01]  /*25f0*/  VIADD R22, R12.reuse, 0x4 ;  /* 0x000000040c167836 */ /* 0x040fe20000000000 */
[----:B------:R0:W-:Y:S01]  /*2600*/  STL [R13+-0x1c], R14 ;  /* 0xffffe40e0d007387 */ /* 0x0001e20000100800 */
[C---:B------:R-:W-:Y:S01]  /*2610*/  VIADD R26, R12.reuse, 0x6 ;  /* 0x000000060c1a7836 */ /* 0x040fe20000000000 */
[----:B------:R-:W-:Y:S01]  /*2620*/  IADD3 R9, PT, PT, R9, 0x10, RZ ;  /* 0x0000001009097810 */ /* 0x000fe20007ffe0ff */
[C---:B------:R-:W-:Y:S01]  /*2630*/  VIADD R28, R12.reuse, 0x7 ;  /* 0x000000070c1c7836 */ /* 0x040fe20000000000 */
[----:B------:R2:W-:Y:S01]  /*2640*/  STL [R13+-0x18], R18 ;  /* 0xffffe8120d007387 */ /* 0x0005e20000100800 */
[----:B------:R-:W-:-:S02]  /*2650*/  VIADD R17, R12, 0x9 ;  /* 0x000000090c117836 */ /* 0x000fc40000000000 */
[C---:B------:R-:W-:Y:S01]  /*2660*/  VIADD R21, R12.reuse, 0xa ;  /* 0x0000000a0c157836 */ /* 0x040fe20000000000 */
[----:B------:R3:W-:Y:S01]  /*2670*/  STL [R13+-0x14], R20 ;  /* 0xffffec140d007387 */ /* 0x0007e20000100800 */
[----:B0-----:R-:W-:-:S03]  /*2680*/  IADD3 R14, PT, PT, R12, 0xb, RZ ;  /* 0x0000000b0c0e7810 */ /* 0x001fc60007ffe0ff */
[----:B------:R0:W-:Y:S01]  /*2690*/  STL [R13+-0x10], R22 ;  /* 0xfffff0160d007387 */ /* 0x0001e20000100800 */
[----:B--2---:R-:W-:-:S03]  /*26a0*/  VIADD R18, R12, 0xc ;  /* 0x0000000c0c127836 */ /* 0x004fc60000000000 */
[----:B------:R2:W-:Y:S01]  /*26b0*/  STL [R13+-0xc], R24 ;  /* 0xfffff4180d007387 */ /* 0x0005e20000100800 */
[----:B---3--:R-:W-:-:S03]  /*26c0*/  VIADD R20, R12, 0xd ;  /* 0x0000000d0c147836 */ /* 0x008fc60000000000 */
[----:B------:R3:W-:Y:S01]  /*26d0*/  STL [R13+-0x20], R12 ;  /* 0xffffe00c0d007387 */ /* 0x0007e20000100800 */
[----:B0-----:R-:W-:-:S03]  /*26e0*/  IADD3 R22, PT, PT, R12, 0xe, RZ ;  /* 0x0000000e0c167810 */ /* 0x001fc60007ffe0ff */
[----:B------:R0:W-:Y:S01]  /*26f0*/  STL [R13+-0x8], R26 ;  /* 0xfffff81a0d007387 */ /* 0x0001e20000100800 */
[----:B--2---:R-:W-:-:S03]  /*2700*/  VIADD R24, R12, 0xf ;  /* 0x0000000f0c187836 */ /* 0x004fc60000000000 */
[----:B------:R0:W-:Y:S01]  /*2710*/  STL [R13+-0x4], R28 ;  /* 0xfffffc1c0d007387 */ /* 0x0001e20000100800 */
[----:B---3--:R-:W-:-:S03]  /*2720*/  VIADD R12, R12, 0x10 ;  /* 0x000000100c0c7836 */ /* 0x008fc60000000000 */
[----:B------:R0:W-:Y:S02]  /*2730*/  STL [R13], R15 ;  /* 0x0000000f0d007387 */ /* 0x0001e40000100800 */
[----:B------:R-:W-:Y:S02]  /*2740*/  ISETP.NE.AND P0, PT, R12, R11, PT ;  /* 0x0000000b0c00720c */ /* 0x000fe40003f05270 */
[----:B------:R0:W-:Y:S04]  /*2750*/  STL [R13+0x4], R17 ;  /* 0x000004110d007387 */ /* 0x0001e80000100800 */
[----:B------:R0:W-:Y:S04]  /*2760*/  STL [R13+0x8], R21 ;  /* 0x000008150d007387 */ /* 0x0001e80000100800 */
[----:B------:R0:W-:Y:S04]  /*2770*/  STL [R13+0xc], R14 ;  /* 0x00000c0e0d007387 */ /* 0x0001e80000100800 */
[----:B------:R0:W-:Y:S04]  /*2780*/  STL [R13+0x10], R18 ;  /* 0x000010120d007387 */ /* 0x0001e80000100800 */
[----:B------:R0:W-:Y:S04]  /*2790*/  STL [R13+0x14], R20 ;  /* 0x000014140d007387 */ /* 0x0001e80000100800 */
[----:B------:R0:W-:Y:S04]  /*27a0*/  STL [R13+0x18], R22 ;  /* 0x000018160d007387 */ /* 0x0001e80000100800 */
[----:B------:R0:W-:Y:S01]  /*27b0*/  STL [R13+0x1c], R24 ;  /* 0x00001c180d007387 */ /* 0x0001e20000100800 */
[----:B------:R-:W-:Y:S05]  /*27c0*/  @P0 BRA `(.L_x_29) ;  /* 0xfffffffc00700947 */ /* 0x000fea000383ffff */
.L_x_28:
[----:B------:R-:W-:Y:S05]  /*27d0*/  BSYNC.RECONVERGENT B3 ;  /* 0x0000000000037941 */ /* 0x000fea0003800200 */
.L_x_27:
[----:B------:R-:W-:Y:S05]  /*27e0*/  @!P1 BRA `(.L_x_26) ;  /* 0x0000000000e09947 */ /* 0x000fea0003800000 */
[----:B------:R-:W-:Y:S01]  /*27f0*/  ISETP.GE.U32.AND P0, PT, R23, 0x8, PT ;  /* 0x000000081700780c */ /* 0x000fe20003f06070 */
[----:B------:R-:W-:Y:S01]  /*2800*/  BSSY.RECONVERGENT B3, `(.L_x_30) ;  /* 0x0000016000037945 */ /* 0x000fe20003800200 */
[----:B0-----:R-:W-:-:S04]  /*2810*/  LOP3.LUT R22, R8, 0x7, RZ, 0xc0, !PT ;  /* 0x0000000708167812 */ /* 0x001fc800078ec0ff */
[----:B------:R-:W-:-:S07]  /*2820*/  ISETP.NE.AND P1, PT, R22, RZ, PT ;  /* 0x000000ff1600720c */ /* 0x000fce0003f25270 */
[----:B------:R-:W-:Y:S06]  /*2830*/  @!P0 BRA `(.L_x_31) ;  /* 0x0000000000488947 */ /* 0x000fec0003800000 */
[----:B------:R-:W-:Y:S01]  /*2840*/  IMAD R21, R9, 0x4, R2 ;  /* 0x0000000409157824 */ /* 0x000fe200078e0202 */
[C---:B------:R-:W-:Y:S01]  /*2850*/  IADD3 R13, PT, PT, R11.reuse, 0x2, RZ ;  /* 0x000000020b0d7810 */ /* 0x040fe20007ffe0ff */
[C---:B------:R-:W-:Y:S01]  /*2860*/  VIADD R12, R11.reuse, 0x1 ;  /* 0x000000010b0c7836 */ /* 0x040fe20000000000 */
[C---:B------:R-:W-:Y:S01]  /*2870*/  IADD3 R17, PT, PT, R11.reuse, 0x5, RZ ;  /* 0x000000050b117810 */ /* 0x040fe20007ffe0ff */
[C---:B------:R-:W-:Y:S01]  /*2880*/  VIADD R14, R11.reuse, 0x3 ;  /* 0x000000030b0e7836 */ /* 0x040fe20000000000 */
[----:B------:R0:W-:Y:S01]  /*2890*/  STL [R21], R11 ;  /* 0x0000000b15007387 */ /* 0x0001e20000100800 */
[----:B------:R-:W-:Y:S01]  /*28a0*/  VIADD R15, R11, 0x4 ;  /* 0x000000040b0f7836 */ /* 0x000fe20000000000 */
[----:B------:R-:W-:Y:S01]  /*28b0*/  IADD3 R9, PT, PT, R9, 0x8, RZ ;  /* 0x0000000809097810 */ /* 0x000fe20007ffe0ff */
[C---:B------:R-:W-:Y:S01]  /*28c0*/  VIADD R18, R11.reuse, 0x6 ;  /* 0x000000060b127836 */ /* 0x040fe20000000000 */
[----:B------:R2:W-:Y:S01]  /*28d0*/  STL [R21+0x4], R12 ;  /* 0x0000040c15007387 */ /* 0x0005e20000100800 */
[----:B------:R-:W-:-:S03]  /*28e0*/  VIADD R20, R11, 0x7 ;  /* 0x000000070b147836 */ /* 0x000fc60000000000 */
[----:B------:R2:W-:Y:S01]  /*28f0*/  STL [R21+0x8], R13 ;  /* 0x0000080d15007387 */ /* 0x0005e20000100800 */
[----:B0-----:R-:W-:-:S03]  /*2900*/  VIADD R11, R11, 0x8 ;  /* 0x000000080b0b7836 */ /* 0x001fc60000000000 */
[----:B------:R2:W-:Y:S04]  /*2910*/  STL [R21+0xc], R14 ;  /* 0x00000c0e15007387 */ /* 0x0005e80000100800 */
[----:B------:R2:W-:Y:S04]  /*2920*/  STL [R21+0x10], R15 ;  /* 0x0000100f15007387 */ /* 0x0005e80000100800 */
[----:B------:R2:W-:Y:S04]  /*2930*/  STL [R21+0x14], R17 ;  /* 0x0000141115007387 */ /* 0x0005e80000100800 */
[----:B------:R2:W-:Y:S04]  /*2940*/  STL [R21+0x18], R18 ;  /* 0x0000181215007387 */ /* 0x0005e80000100800 */
[----:B------:R2:W-:Y:S02]  /*2950*/  STL [R21+0x1c], R20 ;  /* 0x00001c1415007387 */ /* 0x0005e40000100800 */
.L_x_31:
[----:B------:R-:W-:Y:S05]  /*2960*/  BSYNC.RECONVERGENT B3 ;  /* 0x0000000000037941 */ /* 0x000fea0003800200 */
.L_x_30:
[----:B------:R-:W-:Y:S05]  /*2970*/  @!P1 BRA `(.L_x_26) ;  /* 0x00000000007c9947 */ /* 0x000fea0003800000 */
[----:B------:R-:W-:Y:S01]  /*2980*/  ISETP.GE.U32.AND P0, PT, R22, 0x4, PT ;  /* 0x000000041600780c */ /* 0x000fe20003f06070 */
[----:B------:R-:W-:Y:S01]  /*2990*/  BSSY.RECONVERGENT B3, `(.L_x_32) ;  /* 0x0000010000037945 */ /* 0x000fe20003800200 */
[----:B--2---:R-:W-:Y:S01]  /*29a0*/  LOP3.LUT R14, R8, 0x3, RZ, 0xc0, !PT ;  /* 0x00000003080e7812 */ /* 0x004fe200078ec0ff */
[----:B------:R-:W-:-:S03]  /*29b0*/  IMAD.MOV.U32 R13, RZ, RZ, R9 ;  /* 0x000000ffff0d7224 */ /* 0x000fc600078e0009 */
[----:B------:R-:W-:-:S07]  /*29c0*/  ISETP.NE.AND P1, PT, R14, RZ, PT ;  /* 0x000000ff0e00720c */ /* 0x000fce0003f25270 */
[----:B------:R-:W-:Y:S06]  /*29d0*/  @!P0 BRA `(.L_x_33) ;  /* 0x00000000002c8947 */ /* 0x000fec0003800000 */
[----:B------:R-:W-:Y:S01]  /*29e0*/  LEA R12, R9, R2, 0x2 ;  /* 0x00000002090c7211 */ /* 0x000fe200078e10ff */
[C---:B------:R-:W-:Y:S01]  /*29f0*/  VIADD R15, R11.reuse, 0x1 ;  /* 0x000000010b0f7836 */ /* 0x040fe20000000000 */
[C---:B------:R-:W-:Y:S01]  /*2a00*/  IADD3 R21, PT, PT, R11.reuse, 0x3, RZ ;  /* 0x000000030b157810 */ /* 0x040fe20007ffe0ff */
[----:B------:R-:W-:Y:S02]  /*2a10*/  VIADD R17, R11, 0x2 ;  /* 0x000000020b117836 */ /* 0x000fe40000000000 */
[----:B------:R-:W-:Y:S01]  /*2a20*/  VIADD R9, R9, 0x4 ;  /* 0x0000000409097836 */ /* 0x000fe20000000000 */
[----:B------:R-:W-:Y:S04]  /*2a30*/  STL [R12+0x4], R15 ;  /* 0x0000040f0c007387 */ /* 0x000fe80000100800 */
[----:B------:R-:W-:Y:S01]  /*2a40*/  STL [R12+0x8], R17 ;  /* 0x000008110c007387 */ /* 0x000fe20000100800 */
[----:B------:R-:W-:-:S03]  /*2a50*/  MOV R13, R9 ;  /* 0x00000009000d7202 */ /* 0x000fc60000000f00 */
[----:B------:R-:W-:Y:S04]  /*2a60*/  STL [R12+0xc], R21 ;  /* 0x00000c150c007387 */ /* 0x000fe80000100800 */
[----:B------:R0:W-:Y:S02]  /*2a70*/  STL [R12], R11 ;  /* 0x0000000b0c007387 */ /* 0x0001e40000100800 */
[----:B0-----:R-:W-:-:S07]  /*2a80*/  VIADD R11, R11, 0x4 ;  /* 0x000000040b0b7836 */ /* 0x001fce0000000000 */
.L_x_33:
[----:B------:R-:W-:Y:S05]  /*2a90*/  BSYNC.RECONVERGENT B3 ;  /* 0x0000000000037941 */ /* 0x000fea0003800200 */
.L_x_32:
[----:B------:R-:W-:Y:S05]  /*2aa0*/  @!P1 BRA `(.L_x_26) ;  /* 0x0000000000309947 */ /* 0x000fea0003800000 */
[C---:B------:R-:W-:Y:S01]  /*2ab0*/  IMAD R12, R13.reuse, 0x4, R2 ;  /* 0x000000040d0c7824 */ /* 0x040fe200078e0202 */
[----:B------:R-:W-:Y:S01]  /*2ac0*/  ISETP.NE.AND P0, PT, R14, 0x1, PT ;  /* 0x000000010e00780c */ /* 0x000fe20003f05270 */
[----:B------:R-:W-:-:S03]  /*2ad0*/  VIADD R9, R13, 0x1 ;  /* 0x000000010d097836 */ /* 0x000fc60000000000 */
[----:B------:R3:W-:Y:S09]  /*2ae0*/  STL [R12], R11 ;  /* 0x0000000b0c007387 */ /* 0x0007f20000100800 */
[----:B------:R-:W-:Y:S05]  /*2af0*/  @!P0 BRA `(.L_x_26) ;  /* 0x00000000001c8947 */ /* 0x000fea0003800000 */
[----:B------:R-:W-:Y:S01]  /*2b00*/  ISETP.NE.AND P0, PT, R14, 0x2, PT ;  /* 0x000000020e00780c */ /* 0x000fe20003f05270 */
[----:B------:R-:W-:Y:S01]  /*2b10*/  VIADD R9, R13, 0x2 ;  /* 0x000000020d097836 */ /* 0x000fe20000000000 */
[----:B------:R-:W-:-:S05]  /*2b20*/  IADD3 R15, PT, PT, R11, 0x1, RZ ;  /* 0x000000010b0f7810 */ /* 0x000fca0007ffe0ff */
[----:B------:R4:W-:Y:S06]  /*2b30*/  STL [R12+0x4], R15 ;  /* 0x0000040f0c007387 */ /* 0x0009ec0000100800 */
[----:B---3--:R-:W-:Y:S01]  /*2b40*/  @P0 VIADD R11, R11, 0x2 ;  /* 0x000000020b0b0836 */ /* 0x008fe20000000000 */
[----:B------:R-:W-:-:S04]  /*2b50*/  @P0 IADD3 R9, PT, PT, R13, 0x3, RZ ;  /* 0x000000030d090810 */ /* 0x000fc80007ffe0ff */
[----:B------:R4:W-:Y:S03]  /*2b60*/  @P0 STL [R12+0x8], R11 ;  /* 0x0000080b0c000387 */ /* 0x0009e60000100800 */
.L_x_26:
[----:B------:R-:W-:Y:S05]  /*2b70*/  BSYNC.RECONVERGENT B2 ;  /* 0x0000000000027941 */ /* 0x000fea0003800200 */
.L_x_25:
[----:B------:R-:W-:-:S13]  /*2b80*/  ISETP.GE.AND P0, PT, R7, R9, PT ;  /* 0x000000090700720c */ /* 0x000fda0003f06270 */
[----:B------:R-:W-:Y:S05]  /*2b90*/  @P0 BRA `(.L_x_14) ;  /* 0x0000000400700947 */ /* 0x000fea0003800000 */
[----:B---34-:R-:W-:Y:S01]  /*2ba0*/  IMAD.IADD R11, R9, 0x1, -R7 ;  /* 0x00000001090b7824 */ /* 0x018fe200078e0a07 */
[----:B------:R-:W-:Y:S01]  /*2bb0*/  BSSY.RECONVERGENT B2, `(.L_x_34) ;  /* 0x000002c000027945 */ /* 0x000fe20003800200 */
[----:B--2---:R-:W-:Y:S01]  /*2bc0*/  IMAD.IADD R12, R7, 0x1, -R9 ;  /* 0x00000001070c7824 */ /* 0x004fe200078e0a09 */
[----:B------:R-:W-:Y:S02]  /*2bd0*/  IADD3 R10, PT, PT, -R10, 0x2, RZ ;  /* 0x000000020a0a7810 */ /* 0x000fe40007ffe1ff */
[----:B0-----:R-:W-:Y:S02]  /*2be0*/  LOP3.LUT P1, R14, R11, 0x3, RZ, 0xc0, !PT ;  /* 0x000000030b0e7812 */ /* 0x001fe4000782c0ff */
[----:B------:R-:W-:Y:S01]  /*2bf0*/  ISETP.GT.U32.AND P0, PT, R12, -0x4, PT ;  /* 0xfffffffc0c00780c */ /* 0x000fe20003f04070 */
[----:B------:R-:W-:Y:S01]  /*2c00*/  IMAD.MOV.U32 R12, RZ, RZ, R7 ;  /* 0x000000ffff0c7224 */ /* 0x000fe200078e0007 */
[----:B------:R-:W-:-:S09]  /*2c10*/  MOV R11, R7 ;  /* 0x00000007000b7202 */ /* 0x000fd20000000f00 */
[----:B------:R-:W-:Y:S05]  /*2c20*/  @!P1 BRA `(.L_x_35) ;  /* 0x0000000000909947 */ /* 0x000fea0003800000 */
[----:B------:R-:W-:-:S05]  /*2c30*/  IMAD R20, R7, 0x4, R2 ;  /* 0x0000000407147824 */ /* 0x000fca00078e0202 */
[----:B------:R-:W2:Y:S02]  /*2c40*/  LDL R11, [R20] ;  /* 0x00000000140b7983 */ /* 0x000ea40000100800 */
[----:B--2---:R-:W-:-:S05]  /*2c50*/  IMAD R13, R11, 0x4, R0 ;  /* 0x000000040b0d7824 */ /* 0x004fca00078e0200 */
[----:B------:R-:W2:Y:S01]  /*2c60*/  LDL R11, [R13] ;  /* 0x000000000d0b7983 */ /* 0x000ea20000100800 */
[----:B------:R-:W-:-:S03]  /*2c70*/  ISETP.NE.AND P1, PT, R14, 0x1, PT ;  /* 0x000000010e00780c */ /* 0x000fc60003f25270 */
[----:B------:R0:W-:Y:S01]  /*2c80*/  STL [R13], RZ ;  /* 0x000000ff0d007387 */ /* 0x0001e20000100800 */
[----:B--2---:R-:W-:Y:S02]  /*2c90*/  ISETP.NE.AND P2, PT, R11, R10, PT ;  /* 0x0000000a0b00720c */ /* 0x004fe40003f45270 */
[----:B------:R-:W-:-:S05]  /*2ca0*/  IADD3 R11, PT, PT, R7, 0x1, RZ ;  /* 0x00000001070b7810 */ /* 0x000fca0007ffe0ff */
[----:B------:R-:W-:-:S06]  /*2cb0*/  IMAD.MOV.U32 R12, RZ, RZ, R11 ;  /* 0x000000ffff0c7224 */ /* 0x000fcc00078e000b */
[----:B------:R-:W-:Y:S01]  /*2cc0*/  @P2 IMAD.MOV R12, RZ, RZ, R7 ;  /* 0x000000ffff0c2224 */ /* 0x000fe200078e0207 */
[----:B0-----:R-:W-:Y:S06]  /*2cd0*/  @!P1 BRA `(.L_x_35) ;  /* 0x0000000000649947 */ /* 0x001fec0003800000 */
[----:B------:R-:W2:Y:S01]  /*2ce0*/  LDL R11, [R20+0x4] ;  /* 0x00000400140b7983 */ /* 0x000ea20000100800 */
[----:B------:R-:W-:Y:S02]  /*2cf0*/  SEL R13, RZ, 0x4, P2 ;  /* 0x00000004ff0d7807 */ /* 0x000fe40001000000 */
[----:B------:R-:W-:Y:S02]  /*2d00*/  ISETP.NE.AND P1, PT, R14, 0x2, PT ;  /* 0x000000020e00780c */ /* 0x000fe40003f25270 */
[----:B------:R-:W-:Y:S01]  /*2d10*/  IADD3 R22, PT, PT, R20, R13, RZ ;  /* 0x0000000d14167210 */ /* 0x000fe20007ffe0ff */
[----:B--2---:R-:W-:-:S04]  /*2d20*/  IMAD R13, R11, 0x4, R0 ;  /* 0x000000040b0d7824 */ /* 0x004fc800078e0200 */
[----:B------:R0:W-:Y:S04]  /*2d30*/  STL [R22], R11 ;  /* 0x0000000b16007387 */ /* 0x0001e80000100800 */
[----:B------:R-:W2:Y:S04]  /*2d40*/  LDL R15, [R13] ;  /* 0x000000000d0f7983 */ /* 0x000ea80000100800 */
[----:B------:R3:W-:Y:S04]  /*2d50*/  STL [R13], RZ ;  /* 0x000000ff0d007387 */ /* 0x0007e80000100800 */
[----:B------:R-:W4:Y:S01]  /*2d60*/  @P1 LDL R17, [R20+0x8] ;  /* 0x0000080014111983 */ /* 0x000f220000100800 */
[----:B--2---:R-:W-:-:S04]  /*2d70*/  ISETP.NE.AND P2, PT, R15, R10, PT ;  /* 0x0000000a0f00720c */ /* 0x004fc80003f45270 */
[----:B------:R-:W-:Y:S02]  /*2d80*/  @P1 SEL R18, RZ, 0x4, P2 ;  /* 0x00000004ff121807 */ /* 0x000fe40001000000 */
[----:B----4-:R-:W-:-:S03]  /*2d90*/  @P1 LEA R15, R17, R0, 0x2 ;  /* 0x00000000110f1211 */ /* 0x010fc600078e10ff */
[----:B------:R-:W-:-:S05]  /*2da0*/  @P1 IMAD.IADD R18, R18, 0x1, R22 ;  /* 0x0000000112121824 */ /* 0x000fca00078e0216 */
[----:B------:R2:W-:Y:S04]  /*2db0*/  @P1 STL [R18], R17 ;  /* 0x0000001112001387 */ /* 0x0005e80000100800 */
[----:B------:R-:W4:Y:S01]  /*2dc0*/  @P1 LDL R21, [R15] ;  /* 0x000000000f151983 */ /* 0x000f220000100800 */
[C---:B------:R-:W-:Y:S01]  /*2dd0*/  VIADD R14, R12.reuse, 0x1 ;  /* 0x000000010c0e7836 */ /* 0x040fe20000000000 */
[----:B------:R-:W-:Y:S01]  /*2de0*/  @P2 IADD3 R14, PT, PT, R12, RZ, RZ ;  /* 0x000000ff0c0e2210 */ /* 0x000fe20007ffe0ff */
[C---:B0-----:R-:W-:Y:S01]  /*2df0*/  VIADD R11, R7.reuse, 0x2 ;  /* 0x00000002070b7836 */ /* 0x041fe20000000000 */
[----:B------:R2:W-:Y:S01]  /*2e00*/  @P1 STL [R15], RZ ;  /* 0x000000ff0f001387 */ /* 0x0005e20000100800 */
[----:B------:R-:W-:Y:S02]  /*2e10*/  @P1 VIADD R11, R7, 0x3 ;  /* 0x00000003070b1836 */ /* 0x000fe40000000000 */
[----:B------:R-:W-:-:S05]  /*2e20*/  IMAD.MOV.U32 R12, RZ, RZ, R14 ;  /* 0x000000ffff0c7224 */ /* 0x000fca00078e000e */
[----:B---3--:R-:W-:Y:S02]  /*2e30*/  @P1 IADD3 R13, PT, PT, R12, 0x1, RZ ;  /* 0x000000010c0d1810 */ /* 0x008fe40007ffe0ff */
[----:B----4-:R-:W-:-:S13]  /*2e40*/  ISETP.NE.AND P3, PT, R21, R10, P1 ;  /* 0x0000000a1500720c */ /* 0x010fda0000f65270 */
[----:B------:R-:W-:-:S04]  /*2e50*/  @P3 IADD3 R13, PT, PT, R12, RZ, RZ ;  /* 0x000000ff0c0d3210 */ /* 0x000fc80007ffe0ff */
[----:B--2---:R-:W-:-:S07]  /*2e60*/  @P1 MOV R12, R13 ;  /* 0x0000000d000c1202 */ /* 0x004fce0000000f00 */
.L_x_35:
[----:B------:R-:W-:Y:S05]  /*2e70*/  BSYNC.RECONVERGENT B2 ;  /* 0x0000000000027941 */ /* 0x000fea0003800200 */
.L_x_34:
[----:B------:R-:W-:Y:S01]  /*2e80*/  IMAD.MOV.U32 R7, RZ, RZ, R12 ;  /* 0x000000ffff077224 */ /* 0x000fe200078e000c */
[----:B------:R-:W-:Y:S06]  /*2e90*/  @P0 BRA `(.L_x_14) ;  /* 0x0000000000b00947 */ /* 0x000fec0003800000 */
[----:B------:R-:W-:-:S07]  /*2ea0*/  MOV R7, R12 ;  /* 0x0000000c00077202 */ /* 0x000fce0000000f00 */
.L_x_36:
[----:B------:R-:W-:-:S05]  /*2eb0*/  IMAD R12, R11, 0x4, R2 ;  /* 0x000000040b0c7824 */ /* 0x000fca00078e0202 */
[----:B------:R-:W2:Y:S01]  /*2ec0*/  LDL R13, [R12] ;  /* 0x000000000c0d7983 */ /* 0x000ea20000100800 */
[----:B------:R-:W-:Y:S01]  /*2ed0*/  LEA R14, R7, R2, 0x2 ;  /* 0x00000002070e7211 */ /* 0x000fe200078e10ff */
[----:B--2---:R-:W-:-:S04]  /*2ee0*/  IMAD R15, R13, 0x4, R0 ;  /* 0x000000040d0f7824 */ /* 0x004fc800078e0200 */
[----:B------:R0:W-:Y:S04]  /*2ef0*/  STL [R14], R13 ;  /* 0x0000000d0e007387 */ /* 0x0001e80000100800 */
[----:B------:R-:W2:Y:S04]  /*2f00*/  LDL R17, [R15] ;  /* 0x000000000f117983 */ /* 0x000ea80000100800 */
[----:B------:R3:W-:Y:S04]  /*2f10*/  STL [R15], RZ ;  /* 0x000000ff0f007387 */ /* 0x0007e80000100800 */
[----:B------:R-:W4:Y:S01]  /*2f20*/  LDL R21, [R12+0x4] ;  /* 0x000004000c157983 */ /* 0x000f220000100800 */
[----:B--2---:R-:W-:-:S04]  /*2f30*/  ISETP.NE.AND P0, PT, R17, R10, PT ;  /* 0x0000000a1100720c */ /* 0x004fc80003f05270 */
[----:B------:R-:W-:-:S04]  /*2f40*/  SEL R17, RZ, 0x4, P0 ;  /* 0x00000004ff117807 */ /* 0x000fc80000000000 */
[----:B------:R-:W-:Y:S01]  /*2f50*/  IADD3 R18, PT, PT, R14, R17, RZ ;  /* 0x000000110e127210 */ /* 0x000fe20007ffe0ff */
[----:B----4-:R-:W-:-:S04]  /*2f60*/  IMAD R17, R21, 0x4, R0 ;  /* 0x0000000415117824 */ /* 0x010fc800078e0200 */
[----:B------:R2:W-:Y:S04]  /*2f70*/  STL [R18], R21 ;  /* 0x0000001512007387 */ /* 0x0005e80000100800 */
[----:B------:R-:W4:Y:S04]  /*2f80*/  LDL R23, [R17] ;  /* 0x0000000011177983 */ /* 0x000f280000100800 */
[----:B------:R5:W-:Y:S04]  /*2f90*/  STL [R17], RZ ;  /* 0x000000ff11007387 */ /* 0x000be80000100800 */
[----:B------:R-:W0:Y:S01]  /*2fa0*/  LDL R25, [R12+0x8] ;  /* 0x000008000c197983 */ /* 0x000e220000100800 */
[----:B----4-:R-:W-:-:S04]  /*2fb0*/  ISETP.NE.AND P1, PT, R23, R10, PT ;  /* 0x0000000a1700720c */ /* 0x010fc80003f25270 */
[----:B------:R-:W-:-:S04]  /*2fc0*/  SEL R20, RZ, 0x4, P1 ;  /* 0x00000004ff147807 */ /* 0x000fc80000800000 */
[----:B------:R-:W-:Y:S01]  /*2fd0*/  IADD3 R20, PT, PT, R20, R18, RZ ;  /* 0x0000001214147210 */ /* 0x000fe20007ffe0ff */
[----:B0-----:R-:W-:-:S04]  /*2fe0*/  IMAD R14, R25, 0x4, R0 ;  /* 0x00000004190e7824 */ /* 0x001fc800078e0200 */
[----:B------:R0:W-:Y:S04]  /*2ff0*/  STL [R20], R25 ;  /* 0x0000001914007387 */ /* 0x0001e80000100800 */
[----:B------:R-:W4:Y:S04]  /*3000*/  LDL R13, [R14] ;  /* 0x000000000e0d7983 */ /* 0x000f280000100800 */
[----:B------:R0:W-:Y:S04]  /*3010*/  STL [R14], RZ ;  /* 0x000000ff0e007387 */ /* 0x0001e80000100800 */
[----:B---3--:R-:W5:Y:S01]  /*3020*/  LDL R15, [R12+0xc] ;  /* 0x00000c000c0f7983 */ /* 0x008f620000100800 */
[----:B----4-:R-:W-:-:S04]  /*3030*/  ISETP.NE.AND P2, PT, R13, R10, PT ;  /* 0x0000000a0d00720c */ /* 0x010fc80003f45270 */
[----:B--2---:R-:W-:-:S04]  /*3040*/  SEL R18, RZ, 0x4, P2 ;  /* 0x00000004ff127807 */ /* 0x004fc80001000000 */
[----:B------:R-:W-:Y:S01]  /*3050*/  IADD3 R18, PT, PT, R18, R20, RZ ;  /* 0x0000001412127210 */ /* 0x000fe20007ffe0ff */
[----:B-----5:R-:W-:-:S04]  /*3060*/  IMAD R17, R15, 0x4, R0 ;  /* 0x000000040f117824 */ /* 0x020fc800078e0200 */
[----:B------:R0:W-:Y:S04]  /*3070*/  STL [R18], R15 ;  /* 0x0000000f12007387 */ /* 0x0001e80000100800 */
[----:B------:R-:W2:Y:S01]  /*3080*/  LDL R21, [R17] ;  /* 0x0000000011157983 */ /* 0x000ea20000100800 */
[----:B------:R-:W-:Y:S01]  /*3090*/  IADD3 R13, PT, PT, R7, 0x1, RZ ;  /* 0x00000001070d7810 */ /* 0x000fe20007ffe0ff */
[----:B------:R-:W-:Y:S02]  /*30a0*/  @P0 IMAD.MOV R13, RZ, RZ, R7 ;  /* 0x000000ffff0d0224 */ /* 0x000fe400078e0207 */
[----:B------:R0:W-:Y:S01]  /*30b0*/  STL [R17], RZ ;  /* 0x000000ff11007387 */ /* 0x0001e20000100800 */
[----:B------:R-:W-:Y:S02]  /*30c0*/  VIADD R11, R11, 0x4 ;  /* 0x000000040b0b7836 */ /* 0x000fe40000000000 */
[----:B------:R-:W-:Y:S01]  /*30d0*/  IADD3 R7, PT, PT, R13, 0x1, RZ ;  /* 0x000000010d077810 */ /* 0x000fe20007ffe0ff */
[----:B------:R-:W-:-:S02]  /*30e0*/  @P1 IMAD.MOV R7, RZ, RZ, R13 ;  /* 0x000000ffff071224 */ /* 0x000fc400078e020d */
[----:B------:R-:W-:-:S03]  /*30f0*/  ISETP.NE.AND P1, PT, R11, R9, PT ;  /* 0x000000090b00720c */ /* 0x000fc60003f25270 */
[C---:B------:R-:W-:Y:S02]  /*3100*/  IADD3 R12, PT, PT, R7.reuse, 0x1, RZ ;  /* 0x00000001070c7810 */ /* 0x040fe40007ffe0ff */
[----:B------:R-:W-:-:S05]  /*3110*/  @P2 IADD3 R12, PT, PT, R7, RZ, RZ ;  /* 0x000000ff070c2210 */ /* 0x000fca0007ffe0ff */
[----:B------:R-:W-:Y:S01]  /*3120*/  VIADD R7, R12, 0x1 ;  /* 0x000000010c077836 */ /* 0x000fe20000000000 */
[----:B--2---:R-:W-:-:S13]  /*3130*/  ISETP.NE.AND P0, PT, R21, R10, PT ;  /* 0x0000000a1500720c */ /* 0x004fda0003f05270 */
[----:B------:R-:W-:Y:S01]  /*3140*/  @P0 IADD3 R7, PT, PT, R12, RZ, RZ ;  /* 0x000000ff0c070210 */ /* 0x000fe20007ffe0ff */
[----:B0-----:R-:W-:Y:S06]  /*3150*/  @P1 BRA `(.L_x_36) ;  /* 0xfffffffc00541947 */ /* 0x001fec000383ffff */
.L_x_14:
[----:B------:R-:W-:Y:S05]  /*3160*/  BSYNC.RECONVERGENT B0 ;  /* 0x0000000000007941 */ /* 0x000fea0003800200 */
.L_x_13:
[----:B------:R-:W-:Y:S01]  /*3170*/  BSSY.RECONVERGENT B0, `(.L_x_37) ;  /* 0x0000020000007945 */ /* 0x000fe20003800200 */
.L_x_39:
[----:B0-2---:R-:W-:-:S05]  /*3180*/  VIADD R14, R8, 0xffffffff ;  /* 0xffffffff080e7836 */ /* 0x005fca0000000000 */
[----:B------:R-:W-:-:S05]  /*3190*/  LEA R13, R14, R1, 0x2 ;  /* 0x000000010e0d7211 */ /* 0x000fca00078e10ff */
[----:B------:R-:W2:Y:S02]  /*31a0*/  LDL R10, [R13+0x208] ;  /* 0x000208000d0a7983 */ /* 0x000ea40000100800 */
[----:B--2---:R-:W-:-:S13]  /*31b0*/  ISETP.NE.AND P0, PT, R7, R10, PT ;  /* 0x0000000a0700720c */ /* 0x004fda0003f05270 */
[----:B------:R-:W-:Y:S05]  /*31c0*/  @P0 BRA `(.L_x_38) ;  /* 0x00000000002c0947 */ /* 0x000fea0003800000 */
[----:B------:R-:W3:Y:S04]  /*31d0*/  LDL R9, [R13] ;  /* 0x000000000d097983 */ /* 0x000ee80000100800 */
[----:B------:R-:W2:Y:S01]  /*31e0*/  LDL R10, [R13+0x104] ;  /* 0x000104000d0a7983 */ /* 0x000ea20000100800 */
[----:B------:R-:W-:Y:S01]  /*31f0*/  ISETP.GT.U32.AND P0, PT, R8, 0x1, PT ;  /* 0x000000010800780c */ /* 0x000fe20003f04070 */
[----:B------:R-:W-:Y:S02]  /*3200*/  IMAD.MOV.U32 R8, RZ, RZ, R14 ;  /* 0x000000ffff087224 */ /* 0x000fe400078e000e */
[----:B---34-:R-:W-:Y:S01]  /*3210*/  IMAD R11, R9, 0x4, R16 ;  /* 0x00000004090b7824 */ /* 0x018fe200078e0210 */
[----:B--2---:R-:W-:-:S04]  /*3220*/  LEA R12, R10, R1, 0x2 ;  /* 0x000000010a0c7211 */ /* 0x004fc800078e10ff */
[----:B------:R0:W-:Y:S04]  /*3230*/  STL [R11], R10 ;  /* 0x0000000a0b007387 */ /* 0x0001e80000100800 */
[----:B------:R0:W-:Y:S01]  /*3240*/  STL [R12], R9 ;  /* 0x000000090c007387 */ /* 0x0001e20000100800 */
[----:B------:R-:W-:Y:S05]  /*3250*/  @P0 BRA `(.L_x_39) ;  /* 0xfffffffc00c80947 */ /* 0x000fea000383ffff */
[----:B0-----:R-:W-:Y:S01]  /*3260*/  HFMA2 R9, -RZ, RZ, 0, 0 ;  /* 0x00000000ff097431 */ /* 0x001fe200000001ff */
[----:B------:R-:W-:Y:S06]  /*3270*/  BRA `(.L_x_40) ;  /* 0x00000000003c7947 */ /* 0x000fec0003800000 */
.L_x_38:
[----:B---34-:R-:W-:-:S06]  /*3280*/  IMAD R11, R7, 0x4, R2 ;  /* 0x00000004070b7824 */ /* 0x018fcc00078e0202 */
[----:B------:R-:W2:Y:S01]  /*3290*/  LDL R11, [R11+-0x4] ;  /* 0xfffffc000b0b7983 */ /* 0x000ea20000100800 */
[----:B------:R-:W-:Y:S01]  /*32a0*/  LEA R12, R8, R1, 0x2 ;  /* 0x00000001080c7211 */ /* 0x000fe200078e10ff */
[----:B--2---:R-:W-:-:S04]  /*32b0*/  IMAD R13, R11, 0x4, R16 ;  /* 0x000000040b0d7824 */ /* 0x004fc800078e0210 */
[----:B------:R0:W-:Y:S04]  /*32c0*/  STL [R12], R11 ;  /* 0x0000000b0c007387 */ /* 0x0001e80000100800 */
[----:B------:R-:W2:Y:S04]  /*32d0*/  LDL R15, [R13] ;  /* 0x000000000d0f7983 */ /* 0x000ea80000100800 */
[----:B--2---:R0:W-:Y:S04]  /*32e0*/  STL [R12+0x104], R15 ;  /* 0x0001040f0c007387 */ /* 0x0041e80000100800 */
[----:B------:R0:W-:Y:S04]  /*32f0*/  STL [R13], R8 ;  /* 0x000000080d007387 */ /* 0x0001e80000100800 */
[----:B------:R-:W2:Y:S01]  /*3300*/  LDL R10, [R12+0x104] ;  /* 0x000104000c0a7983 */ /* 0x000ea20000100800 */
[----:B------:R-:W-:-:S02]  /*3310*/  IADD3 R9, PT, PT, R8, 0x1, RZ ;  /* 0x0000000108097810 */ /* 0x000fc40007ffe0ff */
[----:B--2---:R-:W-:Y:S01]  /*3320*/  LEA R17, R10, R1, 0x2 ;  /* 0x000000010a117211 */ /* 0x004fe200078e10ff */
[----:B------:R-:W-:-:S04]  /*3330*/  VIADD R10, R7, 0xffffffff ;  /* 0xffffffff070a7836 */ /* 0x000fc80000000000 */
[----:B------:R0:W-:Y:S01]  /*3340*/  STL [R17], R8 ;  /* 0x0000000811007387 */ /* 0x0001e20000100800 */
[----:B------:R-:W-:-:S03]  /*3350*/  IMAD.MOV.U32 R7, RZ, RZ, R10 ;  /* 0x000000ffff077224 */ /* 0x000fc600078e000a */
[----:B------:R0:W-:Y:S04]  /*3360*/  STL [R12+0x208], R10 ;  /* 0x0002080a0c007387 */ /* 0x0001e80000100800 */
.L_x_40:
[----:B------:R-:W-:Y:S05]  /*3370*/  BSYNC.RECONVERGENT B0 ;  /* 0x0000000000007941 */ /* 0x000fea0003800200 */
.L_x_37:
[----:B------:R-:W-:Y:S02]  /*3380*/  ISETP.NE.AND P0, PT, R9, RZ, PT ;  /* 0x000000ff0900720c */ /* 0x000fe40003f05270 */
[----:B0-----:R-:W-:-:S11]  /*3390*/  MOV R8, R9 ;  /* 0x0000000900087202 */ /* 0x001fd60000000f00 */
[----:B------:R-:W-:Y:S05]  /*33a0*/  @P0 BRA `(.L_x_41) ;  /* 0xffffffec00000947 */ /* 0x000fea000383ffff */
[----:B------:R-:W-:Y:S05]  /*33b0*/  BSYNC.RECONVERGENT B1 ;  /* 0x0000000000017941 */ /* 0x000fea0003800200 */
.L_x_12:
[----:B------:R-:W0:Y:S02]  /*33c0*/  LDC.64 R2, c[0x0][0x3a8] ;  /* 0x0000ea00ff027b82 */ /* 0x000e240000000a00 */
[----:B0-----:R-:W-:Y:S01]  /*33d0*/  REDG.E.ADD.64.STRONG.GPU desc[UR6][R2.64], R4 ;  /* 0x000000040200798e */ /* 0x001fe2000c12e506 */
[----:B------:R-:W-:Y:S05]  /*33e0*/  EXIT ;  /* 0x000000000000794d */ /* 0x000fea0003800000 */
.L_x_42:
[----:B------:R-:W-:-:S00]  /*33f0*/  BRA `(.L_x_42) ;  /* 0xfffffffc00fc7947 */ /* 0x000fc0000383ffff */
[----:B------:R-:W-:-:S00]  /*3400*/  NOP ;  /* 0x0000000000007918 */ /* 0x000fc00000000000 */
[----:B------:R-:W-:-:S00]  /*3410*/  NOP ;  /* 0x0000000000007918 */ /* 0x000fc00000000000 */
[----:B------:R-:W-:-:S00]  /*3420*/  NOP ;  /* 0x0000000000007918 */ /* 0x000fc00000000000 */
[----:B------:R-:W-:-:S00]  /*3430*/  NOP ;  /* 0x0000000000007918 */ /* 0x000fc00000000000 */
[----:B------:R-:W-:-:S00]  /*3440*/  NOP ;  /* 0x0000000000007918 */ /* 0x000fc00000000000 */
[----:B------:R-:W-:-:S00]  /*3450*/  NOP ;  /* 0x0000000000007918 */ /* 0x000fc00000000000 */
[----:B------:R-:W-:-:S00]  /*3460*/  NOP ;  /* 0x0000000000007918 */ /* 0x000fc00000000000 */
[----:B------:R-:W-:-:S00]  /*3470*/  NOP ;  /* 0x0000000000007918 */ /* 0x000fc00000000000 */
.L_x_43:


//--------------------- .nv.shared.reserved.0     --------------------------
	.section	.nv.shared.reserved.0,"aw",@nobits
	.weak		__nv_reservedSMEM_offset_0_alias
	.size		__nv_reservedSMEM_offset_0_alias, 0, 64
	.other		__nv_reservedSMEM_offset_0_alias,@"STO_CUDA_RESERVED_SHARED STV_DEFAULT"
__nv_reservedSMEM_offset_0_alias:
	.zero		0
	.zero		64


//--------------------- .nv.constant0._Z14compute_countsiiiPiS_S_Py --------------------------
	.section	.nv.constant0._Z14compute_countsiiiPiS_S_Py,"a",@progbits
	.sectionflags	@""
	.align	4
.nv.constant0._Z14compute_countsiiiPiS_S_Py:
	.zero		944


//--------------------- SYMBOLS --------------------------

	.type		.nv.reservedSmem.offset0,@object
	.size		.nv.reservedSmem.offset0,0x4
